	.headerflags	@"EF_CUDA_TEXMODE_UNIFIED EF_CUDA_64BIT_ADDRESS EF_CUDA_ACCELERATORS EF_CUDA_SM90 EF_CUDA_VIRTUAL_SM(EF_CUDA_SM90)"
	.elftype	@"ET_EXEC"


//--------------------- .nv.info                  --------------------------
	.section	.nv.info,"",@"SHT_CUDA_INFO"
	.align	4


	//----- nvinfo : EIATTR_REGCOUNT
	.align		4
        /*0000*/ 	.byte	0x04, 0x2f
        /*0002*/ 	.short	(.L_2 - .L_1)
	.align		4
.L_1:
        /*0004*/ 	.word	index@(triton_)
        /*0008*/ 	.word	0x00000040


	//----- nvinfo : EIATTR_MIN_STACK_SIZE
	.align		4
.L_2:
        /*000c*/ 	.byte	0x04, 0x12
        /*000e*/ 	.short	(.L_4 - .L_3)
	.align		4
.L_3:
        /*0010*/ 	.word	index@(triton_)
        /*0014*/ 	.word	0x00000000


	//----- nvinfo : EIATTR_FRAME_SIZE
	.align		4
.L_4:
        /*0018*/ 	.byte	0x04, 0x11
        /*001a*/ 	.short	(.L_6 - .L_5)
	.align		4
.L_5:
        /*001c*/ 	.word	index@(triton_)
        /*0020*/ 	.word	0x00000000


	//----- nvinfo : EIATTR_MIN_STACK_SIZE
	.align		4
.L_6:
        /*0024*/ 	.byte	0x04, 0x12
        /*0026*/ 	.short	(.L_8 - .L_7)
	.align		4
.L_7:
        /*0028*/ 	.word	index@(triton_)
        /*002c*/ 	.word	0x00000000
.L_8:


//--------------------- .nv.info.triton_          --------------------------
	.section	.nv.info.triton_,"",@"SHT_CUDA_INFO"
	.sectionflags	@""
	.align	4


	//----- nvinfo : EIATTR_CUDA_API_VERSION
	.align		4
        /*0000*/ 	.byte	0x04, 0x37
        /*0002*/ 	.short	(.L_10 - .L_9)
.L_9:
        /*0004*/ 	.word	0x0000007c


	//----- nvinfo : EIATTR_KPARAM_INFO
	.align		4
.L_10:
        /*0008*/ 	.byte	0x04, 0x17
        /*000a*/ 	.short	(.L_12 - .L_11)
.L_11:
        /*000c*/ 	.word	0x00000000
        /*0010*/ 	.short	0x000b
        /*0012*/ 	.short	0x0054
        /*0014*/ 	.byte	0x00, 0xf0, 0x11, 0x00


	//----- nvinfo : EIATTR_KPARAM_INFO
	.align		4
.L_12:
        /*0018*/ 	.byte	0x04, 0x17
        /*001a*/ 	.short	(.L_14 - .L_13)
.L_13:
        /*001c*/ 	.word	0x00000000
        /*0020*/ 	.short	0x000a
        /*0022*/ 	.short	0x0050
        /*0024*/ 	.byte	0x00, 0xf0, 0x11, 0x00


	//----- nvinfo : EIATTR_KPARAM_INFO
	.align		4
.L_14:
        /*0028*/ 	.byte	0x04, 0x17
        /*002a*/ 	.short	(.L_16 - .L_15)
.L_15:
        /*002c*/ 	.word	0x00000000
        /*0030*/ 	.short	0x0009
        /*0032*/ 	.short	0x0048
        /*0034*/ 	.byte	0x00, 0xf0, 0x21, 0x00


	//----- nvinfo : EIATTR_KPARAM_INFO
	.align		4
.L_16:
        /*0038*/ 	.byte	0x04, 0x17
        /*003a*/ 	.short	(.L_18 - .L_17)
.L_17:
        /*003c*/ 	.word	0x00000000
        /*0040*/ 	.short	0x0008
        /*0042*/ 	.short	0x0040
        /*0044*/ 	.byte	0x00, 0xf0, 0x21, 0x00


	//----- nvinfo : EIATTR_KPARAM_INFO
	.align		4
.L_18:
        /*0048*/ 	.byte	0x04, 0x17
        /*004a*/ 	.short	(.L_20 - .L_19)
.L_19:
        /*004c*/ 	.word	0x00000000
        /*0050*/ 	.short	0x0007
        /*0052*/ 	.short	0x0038
        /*0054*/ 	.byte	0x00, 0xf0, 0x21, 0x00


	//----- nvinfo : EIATTR_KPARAM_INFO
	.align		4
.L_20:
        /*0058*/ 	.byte	0x04, 0x17
        /*005a*/ 	.short	(.L_22 - .L_21)
.L_21:
        /*005c*/ 	.word	0x00000000
        /*0060*/ 	.short	0x0006
        /*0062*/ 	.short	0x0030
        /*0064*/ 	.byte	0x00, 0xf0, 0x21, 0x00


	//----- nvinfo : EIATTR_KPARAM_INFO
	.align		4
.L_22:
        /*0068*/ 	.byte	0x04, 0x17
        /*006a*/ 	.short	(.L_24 - .L_23)
.L_23:
        /*006c*/ 	.word	0x00000000
        /*0070*/ 	.short	0x0005
        /*0072*/ 	.short	0x0028
        /*0074*/ 	.byte	0x00, 0xf0, 0x21, 0x00


	//----- nvinfo : EIATTR_KPARAM_INFO
	.align		4
.L_24:
        /*0078*/ 	.byte	0x04, 0x17
        /*007a*/ 	.short	(.L_26 - .L_25)
.L_25:
        /*007c*/ 	.word	0x00000000
        /*0080*/ 	.short	0x0004
        /*0082*/ 	.short	0x0020
        /*0084*/ 	.byte	0x00, 0xf0, 0x21, 0x00


	//----- nvinfo : EIATTR_KPARAM_INFO
	.align		4
.L_26:
        /*0088*/ 	.byte	0x04, 0x17
        /*008a*/ 	.short	(.L_28 - .L_27)
.L_27:
        /*008c*/ 	.word	0x00000000
        /*0090*/ 	.short	0x0003
        /*0092*/ 	.short	0x0018
        /*0094*/ 	.byte	0x00, 0xf0, 0x21, 0x00


	//----- nvinfo : EIATTR_KPARAM_INFO
	.align		4
.L_28:
        /*0098*/ 	.byte	0x04, 0x17
        /*009a*/ 	.short	(.L_30 - .L_29)
.L_29:
        /*009c*/ 	.word	0x00000000
        /*00a0*/ 	.short	0x0002
        /*00a2*/ 	.short	0x0010
        /*00a4*/ 	.byte	0x00, 0xf0, 0x21, 0x00


	//----- nvinfo : EIATTR_KPARAM_INFO
	.align		4
.L_30:
        /*00a8*/ 	.byte	0x04, 0x17
        /*00aa*/ 	.short	(.L_32 - .L_31)
.L_31:
        /*00ac*/ 	.word	0x00000000
        /*00b0*/ 	.short	0x0001
        /*00b2*/ 	.short	0x0008
        /*00b4*/ 	.byte	0x00, 0xf0, 0x21, 0x00


	//----- nvinfo : EIATTR_KPARAM_INFO
	.align		4
.L_32:
        /*00b8*/ 	.byte	0x04, 0x17
        /*00ba*/ 	.short	(.L_34 - .L_33)
.L_33:
        /*00bc*/ 	.word	0x00000000
        /*00c0*/ 	.short	0x0000
        /*00c2*/ 	.short	0x0000
        /*00c4*/ 	.byte	0x00, 0xf0, 0x21, 0x00


	//----- nvinfo : EIATTR_SPARSE_MMA_MASK
	.align		4
.L_34:
        /*00c8*/ 	.byte	0x03, 0x50
        /*00ca*/ 	.short	0x0000


	//----- nvinfo : EIATTR_MAXREG_COUNT
	.align		4
        /*00cc*/ 	.byte	0x03, 0x1b
        /*00ce*/ 	.short	0x00ff


	//----- nvinfo : EIATTR_COOP_GROUP_MASK_REGIDS
	.align		4
        /*00d0*/ 	.byte	0x04, 0x29
        /*00d2*/ 	.short	(.L_36 - .L_35)


	//   ....[0]....
.L_35:
        /*00d4*/ 	.word	0xffffffff


	//   ....[1]....
        /*00d8*/ 	.word	0xffffffff


	//   ....[2]....
        /*00dc*/ 	.word	0xffffffff


	//   ....[3]....
        /*00e0*/ 	.word	0xffffffff


	//   ....[4]....
        /*00e4*/ 	.word	0xffffffff


	//   ....[5]....
        /*00e8*/ 	.word	0xffffffff


	//   ....[6]....
        /*00ec*/ 	.word	0xffffffff


	//   ....[7]....
        /*00f0*/ 	.word	0xffffffff


	//   ....[8]....
        /*00f4*/ 	.word	0xffffffff


	//   ....[9]....
        /*00f8*/ 	.word	0xffffffff


	//----- nvinfo : EIATTR_COOP_GROUP_INSTR_OFFSETS
	.align		4
.L_36:
        /*00fc*/ 	.byte	0x04, 0x28
        /*00fe*/ 	.short	(.L_38 - .L_37)


	//   ....[0]....
.L_37:
        /*0100*/ 	.word	0x00000620


	//   ....[1]....
        /*0104*/ 	.word	0x00000640


	//   ....[2]....
        /*0108*/ 	.word	0x00000660


	//   ....[3]....
        /*010c*/ 	.word	0x000006b0


	//   ....[4]....
        /*0110*/ 	.word	0x000006f0


	//   ....[5]....
        /*0114*/ 	.word	0x00000f20


	//   ....[6]....
        /*0118*/ 	.word	0x00000f80


	//   ....[7]....
        /*011c*/ 	.word	0x00000ff0


	//   ....[8]....
        /*0120*/ 	.word	0x00001030


	//   ....[9]....
        /*0124*/ 	.word	0x00001100


	//----- nvinfo : EIATTR_EXIT_INSTR_OFFSETS
	.align		4
.L_38:
        /*0128*/ 	.byte	0x04, 0x1c
        /*012a*/ 	.short	(.L_40 - .L_39)


	//   ....[0]....
.L_39:
        /*012c*/ 	.word	0x00002680


	//   ....[1]....
        /*0130*/ 	.word	0x000026d0


	//----- nvinfo : EIATTR_MAX_THREADS
	.align		4
.L_40:
        /*0134*/ 	.byte	0x04, 0x05
        /*0136*/ 	.short	(.L_42 - .L_41)
.L_41:
        /*0138*/ 	.word	0x00000100
        /*013c*/ 	.word	0x00000001
        /*0140*/ 	.word	0x00000001


	//----- nvinfo : EIATTR_CBANK_PARAM_SIZE
	.align		4
.L_42:
        /*0144*/ 	.byte	0x03, 0x19
        /*0146*/ 	.short	0x0058


	//----- nvinfo : EIATTR_PARAM_CBANK
	.align		4
        /*0148*/ 	.byte	0x04, 0x0a
        /*014a*/ 	.short	(.L_44 - .L_43)
	.align		4
.L_43:
        /*014c*/ 	.word	index@(.nv.constant0.triton_)
        /*0150*/ 	.short	0x0210
        /*0152*/ 	.short	0x0058


	//----- nvinfo : EIATTR_SW_WAR
	.align		4
.L_44:
        /*0154*/ 	.byte	0x04, 0x36
        /*0156*/ 	.short	(.L_46 - .L_45)
.L_45:
        /*0158*/ 	.word	0x00000008
.L_46:


//--------------------- .nv.callgraph             --------------------------
	.section	.nv.callgraph,"",@"SHT_CUDA_CALLGRAPH"
	.align	4
	.sectionentsize	8
	.align		4
        /*0000*/ 	.word	0x00000000
	.align		4
        /*0004*/ 	.word	0xffffffff
	.align		4
        /*0008*/ 	.word	0x00000000
	.align		4
        /*000c*/ 	.word	0xfffffffe
	.align		4
        /*0010*/ 	.word	0x00000000
	.align		4
        /*0014*/ 	.word	0xfffffffd
	.align		4
        /*0018*/ 	.word	0x00000000
	.align		4
        /*001c*/ 	.word	0xfffffffc


//--------------------- .nv.constant4             --------------------------
	.section	.nv.constant4,"a",@progbits
	.align	8
	.align		8
.nv.constant4:
        /*0000*/ 	.dword	_$_str


//--------------------- .text.triton_             --------------------------
	.section	.text.triton_,"ax",@progbits
	.sectionflags	@"SHF_BARRIERS=1"
	.align	128
        .global         triton_
        .type           triton_,@function
        .size           triton_,(.L_x_1 - triton_)
        .other          triton_,@"STO_CUDA_ENTRY STV_DEFAULT"
triton_:
.text.triton_:
[----:B------:R-:W0:Y:S01]  /*0000*/  LDC R1, c[0x0][0x28] ;  /* 0x00000a00ff017b82 */ /* 0x000e220000000800 */
[----:B------:R-:W1:Y:S07]  /*0010*/  S2R R39, SR_TID.X ;  /* 0x0000000000277919 */ /* 0x000e6e0000002100 */
[----:B------:R-:W2:Y:S01]  /*0020*/  LDC.64 R22, c[0x0][0x220] ;  /* 0x00008800ff167b82 */ /* 0x000ea20000000a00 */
[----:B------:R-:W-:Y:S01]  /*0030*/  ULDC UR8, c[0x0][0x260] ;  /* 0x0000980000087ab9 */ /* 0x000fe20000000800 */
[----:B------:R-:W-:Y:S01]  /*0040*/  CS2R R16, SRZ ;  /* 0x0000000000107805 */ /* 0x000fe2000001ff00 */
[----:B------:R-:W3:Y:S01]  /*0050*/  S2R R8, SR_CTAID.X ;  /* 0x0000000000087919 */ /* 0x000ee20000002500 */
[----:B------:R-:W-:Y:S01]  /*0060*/  CS2R R18, SRZ ;  /* 0x0000000000127805 */ /* 0x000fe2000001ff00 */
[----:B------:R-:W-:-:S03]  /*0070*/  ULDC.64 UR6, c[0x0][0x208] ;  /* 0x0000820000067ab9 */ /* 0x000fc60000000a00 */
[----:B------:R-:W4:Y:S08]  /*0080*/  LDC.64 R20, c[0x0][0x228] ;  /* 0x00008a00ff147b82 */ /* 0x000f300000000a00 */
[----:B------:R-:W5:Y:S01]  /*0090*/  LDC.64 R10, c[0x0][0x250] ;  /* 0x00009400ff0a7b82 */ /* 0x000f620000000a00 */
[----:B------:R-:W-:Y:S02]  /*00a0*/  CS2R R4, SRZ ;  /* 0x0000000000047805 */ /* 0x000fe4000001ff00 */
[----:B------:R-:W-:-:S02]  /*00b0*/  CS2R R6, SRZ ;  /* 0x0000000000067805 */ /* 0x000fc4000001ff00 */
[----:B------:R-:W-:Y:S01]  /*00c0*/  CS2R R14, SRZ ;  /* 0x00000000000e7805 */ /* 0x000fe2000001ff00 */
[----:B------:R-:W-:Y:S01]  /*00d0*/  IMAD.MOV.U32 R26, RZ, RZ, 0x2 ;  /* 0x00000002ff1a7424 */ /* 0x000fe200078e00ff */
[----:B------:R-:W-:Y:S01]  /*00e0*/  ULDC.64 UR10, c[0x0][0x230] ;  /* 0x00008c00000a7ab9 */ /* 0x000fe20000000a00 */
[----:B------:R-:W-:Y:S01]  /*00f0*/  ULDC.64 UR12, c[0x0][0x238] ;  /* 0x00008e00000c7ab9 */ /* 0x000fe20000000a00 */
[----:B------:R-:W-:Y:S01]  /*0100*/  CS2R R12, SRZ ;  /* 0x00000000000c7805 */ /* 0x000fe2000001ff00 */
[----:B------:R-:W2:Y:S01]  /*0110*/  S2UR UR5, SR_CgaCtaId ;  /* 0x00000000000579c3 */ /* 0x000ea20000008800 */
[----:B------:R-:W-:Y:S01]  /*0120*/  UMOV UR4, 0x400 ;  /* 0x0000040000047882 */ /* 0x000fe20000000000 */
[----:B------:R-:W-:Y:S01]  /*0130*/  MOV R46, 0x3c000000 ;  /* 0x3c000000002e7802 */ /* 0x000fe20000000f00 */
[----:B------:R-:W-:Y:S01]  /*0140*/  ULDC.64 UR14, c[0x0][0x220] ;  /* 0x00008800000e7ab9 */ /* 0x000fe20000000a00 */
[----:B------:R-:W-:Y:S01]  /*0150*/  ULDC.64 UR16, c[0x0][0x228] ;  /* 0x00008a0000107ab9 */ /* 0x000fe20000000a00 */
[----:B-1----:R-:W-:Y:S01]  /*0160*/  SHF.R.U32.HI R9, RZ, 0x5, R39 ;  /* 0x00000005ff097819 */ /* 0x002fe20000011627 */
[----:B------:R-:W-:-:S02]  /*0170*/  IMAD.SHL.U32 R55, R39, 0x4, RZ ;  /* 0x0000000427377824 */ /* 0x000fc400078e00ff */
[----:B---3--:R-:W-:Y:S01]  /*0180*/  IMAD.SHL.U32 R8, R8, 0x8, RZ ;  /* 0x0000000808087824 */ /* 0x008fe200078e00ff */
[----:B------:R-:W-:Y:S02]  /*0190*/  SGXT.U32 R9, R9, 0x3 ;  /* 0x000000030909781a */ /* 0x000fe40000000000 */
[----:B------:R-:W-:Y:S02]  /*01a0*/  LOP3.LUT R55, R55, 0x7c, RZ, 0xc0, !PT ;  /* 0x0000007c37377812 */ /* 0x000fe400078ec0ff */
[----:B------:R-:W-:-:S04]  /*01b0*/  LOP3.LUT R0, R8, R9, RZ, 0xfc, !PT ;  /* 0x0000000908007212 */ /* 0x000fc800078efcff */
[C---:B------:R-:W-:Y:S01]  /*01c0*/  ISETP.GE.AND P1, PT, R0.reuse, UR8, PT ;  /* 0x0000000800007c0c */ /* 0x040fe2000bf26270 */
[----:B------:R-:W-:-:S04]  /*01d0*/  IMAD.HI R2, R0, 0x2aaaaaab, RZ ;  /* 0x2aaaaaab00027827 */ /* 0x000fc800078e02ff */
[----:B------:R-:W-:Y:S01]  /*01e0*/  IMAD R31, R0, 0x80, R55 ;  /* 0x00000080001f7824 */ /* 0x000fe200078e0237 */
[----:B------:R-:W-:-:S03]  /*01f0*/  SHF.R.U32.HI R3, RZ, 0x1f, R2 ;  /* 0x0000001fff037819 */ /* 0x000fc60000011602 */
[----:B--2---:R-:W-:Y:S01]  /*0200*/  IMAD.WIDE R24, R31, 0x2, R22 ;  /* 0x000000021f187825 */ /* 0x004fe200078e0216 */
[----:B------:R-:W-:-:S04]  /*0210*/  LEA.HI.SX32 R32, R2, R3, 0x1e ;  /* 0x0000000302207211 */ /* 0x000fc800078ff2ff */
[----:B------:R-:W2:Y:S01]  /*0220*/  @!P1 LDG.E.EL.64 R18, desc[UR6][R24.64] ;  /* 0x0000000618129981 */ /* 0x000ea2000c2e1b00 */
[----:B------:R-:W-:-:S03]  /*0230*/  IMAD R2, R32, -0x18, R0 ;  /* 0xffffffe820027824 */ /* 0x000fc600078e0200 */
[----:B------:R-:W3:Y:S02]  /*0240*/  @!P1 LDG.E.EF.64 R14, desc[UR6][R24.64] ;  /* 0x00000006180e9981 */ /* 0x000ee4000c0e1b00 */
[----:B------:R-:W-:-:S05]  /*0250*/  LEA R27, R2, R55, 0x7 ;  /* 0x00000037021b7211 */ /* 0x000fca00078e38ff */
[----:B----4-:R-:W-:-:S05]  /*0260*/  IMAD.WIDE R2, R27, 0x2, R20 ;  /* 0x000000021b027825 */ /* 0x010fca00078e0214 */
[----:B------:R1:W4:Y:S01]  /*0270*/  @!P1 LDG.E.EL.64 R16, desc[UR6][R2.64] ;  /* 0x0000000602109981 */ /* 0x000322000c2e1b00 */
[----:B------:R-:W-:-:S04]  /*0280*/  IMAD R32, R32, 0x80, R55 ;  /* 0x0000008020207824 */ /* 0x000fc800078e0237 */
[----:B-----5:R-:W-:-:S05]  /*0290*/  IMAD.WIDE R10, R32, 0x4, R10 ;  /* 0x00000004200a7825 */ /* 0x020fca00078e020a */
[----:B------:R5:W3:Y:S01]  /*02a0*/  @!P1 LDG.E.EL.128 R4, desc[UR6][R10.64] ;  /* 0x000000060a049981 */ /* 0x000ae2000c2e1d00 */
[----:B------:R-:W-:Y:S01]  /*02b0*/  HFMA2.MMA R0, -RZ, RZ, 0, 1.1920928955078125e-07 ;  /* 0x00000002ff007435 */ /* 0x000fe200000001ff */
[----:B-1----:R-:W-:Y:S01]  /*02c0*/  CS2R R2, SRZ ;  /* 0x0000000000027805 */ /* 0x002fe2000001ff00 */
[----:B------:R-:W-:-:S05]  /*02d0*/  IMAD.WIDE R26, R27, R26, UR12 ;  /* 0x0000000c1b1a7e25 */ /* 0x000fca000f8e021a */
[----:B------:R1:W3:Y:S03]  /*02e0*/  @!P1 LDG.E.EL.64 R12, desc[UR6][R26.64] ;  /* 0x000000061a0c9981 */ /* 0x0002e6000c2e1b00 */
[----:B-----5:R-:W-:-:S05]  /*02f0*/  IMAD.WIDE R10, R31, R0, UR10 ;  /* 0x0000000a1f0a7e25 */ /* 0x020fca000f8e0200 */
[----:B------:R-:W5:Y:S01]  /*0300*/  @!P1 LDG.E.EL.64 R2, desc[UR6][R10.64] ;  /* 0x000000060a029981 */ /* 0x000f62000c2e1b00 */
[----:B------:R-:W-:Y:S01]  /*0310*/  LOP3.LUT R30, R39, 0x1f, RZ, 0xc0, !PT ;  /* 0x0000001f271e7812 */ /* 0x000fe200078ec0ff */
[----:B0-----:R-:W-:Y:S01]  /*0320*/  UPRMT UR4, UR5, 0x654, UR4 ;  /* 0x0000065405047896 */ /* 0x001fe20008000004 */
[----:B------:R-:W-:Y:S02]  /*0330*/  LOP3.LUT R8, R8, 0x7, R39, 0xf8, !PT ;  /* 0x0000000708087812 */ /* 0x000fe400078ef827 */
[----:B------:R-:W-:Y:S02]  /*0340*/  SHF.R.U32.HI R37, RZ, 0x3, R39 ;  /* 0x00000003ff257819 */ /* 0x000fe40000011627 */
[----:B------:R-:W-:Y:S02]  /*0350*/  ISETP.GE.AND P0, PT, R8, UR8, PT ;  /* 0x0000000808007c0c */ /* 0x000fe4000bf06270 */
[----:B------:R-:W-:-:S04]  /*0360*/  LOP3.LUT R33, R37, 0x1, RZ, 0xc0, !PT ;  /* 0x0000000125217812 */ /* 0x000fc800078ec0ff */
[----:B------:R-:W-:Y:S02]  /*0370*/  ISETP.EQ.U32.AND P0, PT, R33, 0x1, !P0 ;  /* 0x000000012100780c */ /* 0x000fe40004702070 */
[----:B------:R-:W-:Y:S02]  /*0380*/  LOP3.LUT P2, RZ, R39, 0x8, RZ, 0xc0, !PT ;  /* 0x0000000827ff7812 */ /* 0x000fe4000784c0ff */
[----:B------:R-:W-:Y:S02]  /*0390*/  SHF.R.U32.HI R36, RZ, 0x3, R39 ;  /* 0x00000003ff247819 */ /* 0x000fe40000011627 */
[----:B------:R-:W-:Y:S01]  /*03a0*/  ISETP.LT.AND P3, PT, R8, UR8, !P2 ;  /* 0x0000000808007c0c */ /* 0x000fe2000d761270 */
[----:B------:R-:W-:Y:S01]  /*03b0*/  IMAD.SHL.U32 R61, R9, 0x4, RZ ;  /* 0x00000004093d7824 */ /* 0x000fe200078e00ff */
[----:B------:R-:W-:Y:S01]  /*03c0*/  SGXT.U32 R36, R36, 0x2 ;  /* 0x000000022424781a */ /* 0x000fe20000000000 */
[----:B------:R-:W-:Y:S01]  /*03d0*/  ULDC.64 UR8, c[0x0][0x230] ;  /* 0x00008c0000087ab9 */ /* 0x000fe20000000a00 */
[----:B------:R-:W-:-:S02]  /*03e0*/  LOP3.LUT R39, R39, 0x7, RZ, 0xc0, !PT ;  /* 0x0000000727277812 */ /* 0x000fc400078ec0ff */
[----:B------:R-:W-:Y:S02]  /*03f0*/  LOP3.LUT R36, R61, R36, RZ, 0xfc, !PT ;  /* 0x000000243d247212 */ /* 0x000fe400078efcff */
[----:B------:R-:W-:Y:S02]  /*0400*/  PRMT R54, RZ, 0x7610, R54 ;  /* 0x00007610ff367816 */ /* 0x000fe40000000036 */
[----:B------:R-:W-:Y:S02]  /*0410*/  PRMT R50, RZ, 0x7610, R50 ;  /* 0x00007610ff327816 */ /* 0x000fe40000000032 */
[----:B------:R-:W-:Y:S02]  /*0420*/  PRMT R47, RZ, 0x7610, R47 ;  /* 0x00007610ff2f7816 */ /* 0x000fe4000000002f */
[----:B------:R-:W-:Y:S02]  /*0430*/  PRMT R48, RZ, 0x7610, R48 ;  /* 0x00007610ff307816 */ /* 0x000fe40000000030 */
[----:B------:R-:W-:-:S02]  /*0440*/  PRMT R52, RZ, 0x7610, R52 ;  /* 0x00007610ff347816 */ /* 0x000fc40000000034 */
[----:B------:R-:W-:Y:S02]  /*0450*/  PRMT R51, RZ, 0x7610, R51 ;  /* 0x00007610ff337816 */ /* 0x000fe40000000033 */
[----:B------:R-:W-:Y:S02]  /*0460*/  PRMT R53, RZ, 0x7610, R53 ;  /* 0x00007610ff357816 */ /* 0x000fe40000000035 */
[----:B------:R-:W-:Y:S02]  /*0470*/  PRMT R49, RZ, 0x7610, R49 ;  /* 0x00007610ff317816 */ /* 0x000fe40000000031 */
[----:B--2---:R-:W-:-:S04]  /*0480*/  SEL R18, R18, RZ, !P1 ;  /* 0x000000ff12127207 */ /* 0x004fc80004800000 */
[----:B------:R-:W-:Y:S02]  /*0490*/  PRMT R0, R18, 0x7632, R0 ;  /* 0x0000763212007816 */ /* 0x000fe40000000000 */
[----:B----4-:R-:W-:-:S04]  /*04a0*/  SEL R16, R16, RZ, !P1 ;  /* 0x000000ff10107207 */ /* 0x010fc80004800000 */
[----:B------:R-:W-:Y:S01]  /*04b0*/  PRMT R40, R16, 0x7632, R40 ;  /* 0x0000763210287816 */ /* 0x000fe20000000028 */
[----:B------:R-:W-:Y:S01]  /*04c0*/  IMAD.U32 R29, R0, 0x10000, RZ ;  /* 0x00010000001d7824 */ /* 0x000fe200078e00ff */
[----:B------:R-:W-:-:S03]  /*04d0*/  SHF.L.U32 R25, R18, 0x10, RZ ;  /* 0x0000001012197819 */ /* 0x000fc600000006ff */
[----:B------:R-:W-:Y:S01]  /*04e0*/  IMAD.U32 R40, R40, 0x10000, RZ ;  /* 0x0001000028287824 */ /* 0x000fe200078e00ff */
[----:B------:R-:W-:Y:S01]  /*04f0*/  SEL R19, R19, RZ, !P1 ;  /* 0x000000ff13137207 */ /* 0x000fe20004800000 */
[----:B------:R-:W-:Y:S01]  /*0500*/  IMAD.U32 R38, R16, 0x10000, RZ ;  /* 0x0001000010267824 */ /* 0x000fe200078e00ff */
[----:B------:R-:W-:Y:S01]  /*0510*/  SEL R17, R17, RZ, !P1 ;  /* 0x000000ff11117207 */ /* 0x000fe20004800000 */
[----:B------:R-:W-:Y:S02]  /*0520*/  FADD R0, R29, R40 ;  /* 0x000000281d007221 */ /* 0x000fe40000000000 */
[----:B------:R-:W-:Y:S01]  /*0530*/  FADD R16, R25, R38 ;  /* 0x0000002619107221 */ /* 0x000fe20000000000 */
[----:B------:R-:W-:Y:S02]  /*0540*/  IMAD.U32 R18, R19, 0x10000, RZ ;  /* 0x0001000013127824 */ /* 0x000fe400078e00ff */
[----:B------:R-:W-:Y:S01]  /*0550*/  FMUL R25, R0, R0 ;  /* 0x0000000000197220 */ /* 0x000fe20000400000 */
[----:B------:R-:W-:-:S02]  /*0560*/  SHF.L.U32 R41, R17, 0x10, RZ ;  /* 0x0000001011297819 */ /* 0x000fc400000006ff */
[----:B------:R-:W-:Y:S02]  /*0570*/  PRMT R19, R19, 0x7632, R19 ;  /* 0x0000763213137816 */ /* 0x000fe40000000013 */
[----:B------:R-:W-:Y:S01]  /*0580*/  PRMT R0, R17, 0x7632, R0 ;  /* 0x0000763211007816 */ /* 0x000fe20000000000 */
[----:B------:R-:W-:Y:S01]  /*0590*/  FFMA R25, R16, R16, R25 ;  /* 0x0000001010197223 */ /* 0x000fe20000000019 */
[----:B------:R-:W-:Y:S01]  /*05a0*/  FADD R16, R18, R41 ;  /* 0x0000002912107221 */ /* 0x000fe20000000000 */
[----:B------:R-:W-:Y:S02]  /*05b0*/  IMAD.U32 R19, R19, 0x10000, RZ ;  /* 0x0001000013137824 */ /* 0x000fe400078e00ff */
[----:B------:R-:W-:Y:S02]  /*05c0*/  IMAD.U32 R0, R0, 0x10000, RZ ;  /* 0x0001000000007824 */ /* 0x000fe400078e00ff */
[----:B------:R-:W-:Y:S02]  /*05d0*/  FFMA R25, R16, R16, R25 ;  /* 0x0000001010197223 */ /* 0x000fe40000000019 */
[----:B------:R-:W-:-:S04]  /*05e0*/  FADD R16, R19, R0 ;  /* 0x0000000013107221 */ /* 0x000fc80000000000 */
[----:B------:R-:W-:Y:S02]  /*05f0*/  FFMA R25, R16, R16, R25 ;  /* 0x0000001010197223 */ /* 0x000fe40000000019 */
[----:B------:R-:W0:Y:S03]  /*0600*/  LDC.64 R16, c[0x0][0x240] ;  /* 0x00009000ff107b82 */ /* 0x000e260000000a00 */
[----:B------:R-:W-:-:S05]  /*0610*/  FSEL R25, R25, RZ, !P1 ;  /* 0x000000ff19197208 */ /* 0x000fca0004800000 */
[----:B------:R-:W1:Y:S02]  /*0620*/  SHFL.BFLY PT, R18, R25, 0x10, 0x1f ;  /* 0x0e001f0019127f89 */ /* 0x000e6400000e0000 */
[----:B-1----:R-:W-:-:S05]  /*0630*/  FADD R26, R25, R18 ;  /* 0x00000012191a7221 */ /* 0x002fca0000000000 */
[----:B------:R-:W1:Y:S02]  /*0640*/  SHFL.BFLY PT, R27, R26, 0x8, 0x1f ;  /* 0x0d001f001a1b7f89 */ /* 0x000e6400000e0000 */
[----:B-1----:R-:W-:-:S05]  /*0650*/  FADD R27, R26, R27 ;  /* 0x0000001b1a1b7221 */ /* 0x002fca0000000000 */
[----:B------:R-:W1:Y:S01]  /*0660*/  SHFL.BFLY PT, R24, R27, 0x4, 0x1f ;  /* 0x0c801f001b187f89 */ /* 0x000e6200000e0000 */
[----:B0-----:R-:W-:-:S06]  /*0670*/  IMAD.WIDE.U32 R18, R55, 0x2, R16 ;  /* 0x0000000237127825 */ /* 0x001fcc00078e0010 */
[----:B------:R-:W2:Y:S01]  /*0680*/  LDG.E.EL.64 R18, desc[UR6][R18.64] ;  /* 0x0000000612127981 */ /* 0x000ea2000c2e1b00 */
[----:B-1----:R-:W-:Y:S02]  /*0690*/  FADD R28, R27, R24 ;  /* 0x000000181b1c7221 */ /* 0x002fe40000000000 */
[----:B------:R-:W0:Y:S03]  /*06a0*/  LDC.64 R24, c[0x0][0x248] ;  /* 0x00009200ff187b82 */ /* 0x000e260000000a00 */
[----:B------:R-:W1:Y:S01]  /*06b0*/  SHFL.BFLY PT, R29, R28, 0x2, 0x1f ;  /* 0x0c401f001c1d7f89 */ /* 0x000e6200000e0000 */
[----:B------:R-:W-:Y:S01]  /*06c0*/  IMAD R27, R30, 0x24, R9 ;  /* 0x000000241e1b7824 */ /* 0x000fe200078e0209 */
[----:B---3--:R-:W-:Y:S01]  /*06d0*/  SEL R4, R4, RZ, !P1 ;  /* 0x000000ff04047207 */ /* 0x008fe20004800000 */
[----:B-1----:R-:W-:-:S05]  /*06e0*/  FADD R29, R28, R29 ;  /* 0x0000001d1c1d7221 */ /* 0x002fca0000000000 */
[----:B------:R-:W1:Y:S01]  /*06f0*/  SHFL.BFLY PT, R34, R29, 0x1, 0x1f ;  /* 0x0c201f001d227f89 */ /* 0x000e6200000e0000 */
[----:B------:R-:W-:Y:S02]  /*0700*/  LEA R28, R27, UR4, 0x2 ;  /* 0x000000041b1c7c11 */ /* 0x000fe4000f8e10ff */
[----:B------:R-:W-:Y:S02]  /*0710*/  SEL R5, R5, RZ, !P1 ;  /* 0x000000ff05057207 */ /* 0x000fe40004800000 */
[----:B------:R-:W-:Y:S02]  /*0720*/  SEL R6, R6, RZ, !P1 ;  /* 0x000000ff06067207 */ /* 0x000fe40004800000 */
[----:B------:R-:W-:Y:S01]  /*0730*/  SEL R7, R7, RZ, !P1 ;  /* 0x000000ff07077207 */ /* 0x000fe20004800000 */
[----:B------:R-:W-:Y:S01]  /*0740*/  IMAD.HI R26, R8, 0x2aaaaaab, RZ ;  /* 0x2aaaaaab081a7827 */ /* 0x000fe200078e02ff */
[----:B------:R-:W-:Y:S04]  /*0750*/  STS [R28], R4 ;  /* 0x000000041c007388 */ /* 0x000fe80000000800 */
[----:B------:R3:W-:Y:S01]  /*0760*/  STS [R28+0x24], R5 ;  /* 0x000024051c007388 */ /* 0x0007e20000000800 */
[----:B------:R-:W-:Y:S01]  /*0770*/  SHF.R.U32.HI R27, RZ, 0x1f, R26 ;  /* 0x0000001fff1b7819 */ /* 0x000fe2000001161a */
[----:B0-----:R-:W-:-:S02]  /*0780*/  IMAD.WIDE R32, R32, 0x4, R24 ;  /* 0x0000000420207825 */ /* 0x001fc400078e0218 */
[----:B------:R-:W-:Y:S04]  /*0790*/  STS [R28+0x48], R6 ;  /* 0x000048061c007388 */ /* 0x000fe80000000800 */
[----:B------:R0:W-:Y:S01]  /*07a0*/  STS [R28+0x6c], R7 ;  /* 0x00006c071c007388 */ /* 0x0001e20000000800 */
[----:B---3--:R-:W-:Y:S01]  /*07b0*/  CS2R R4, SRZ ;  /* 0x0000000000047805 */ /* 0x008fe2000001ff00 */
[----:B-1----:R-:W-:Y:S01]  /*07c0*/  FADD R29, R29, R34 ;  /* 0x000000221d1d7221 */ /* 0x002fe20000000000 */
[----:B------:R-:W-:Y:S02]  /*07d0*/  LEA.HI R27, R26, R27, RZ, 0x1e ;  /* 0x0000001b1a1b7211 */ /* 0x000fe400078ff0ff */
[----:B0-----:R-:W-:Y:S01]  /*07e0*/  CS2R R6, SRZ ;  /* 0x0000000000067805 */ /* 0x001fe2000001ff00 */
[----:B------:R-:W-:-:S02]  /*07f0*/  FFMA R46, R29, R46, 9.9999999747524270788e-07 ;  /* 0x358637bd1d2e7423 */ /* 0x000fc4000000002e */
[----:B------:R-:W0:Y:S03]  /*0800*/  LDC.64 R28, c[0x0][0x258] ;  /* 0x00009600ff1c7b82 */ /* 0x000e260000000a00 */
[----:B------:R1:W3:Y:S01]  /*0810*/  @!P1 LDG.E.EL.128 R4, desc[UR6][R32.64] ;  /* 0x0000000620049981 */ /* 0x0002e2000c2e1d00 */
[----:B------:R-:W-:Y:S02]  /*0820*/  IMAD R27, R27, -0x18, R8 ;  /* 0xffffffe81b1b7824 */ /* 0x000fe400078e0208 */
[----:B------:R-:W-:Y:S02]  /*0830*/  IMAD.SHL.U32 R8, R8, 0x80, RZ ;  /* 0x0000008008087824 */ /* 0x000fe400078e00ff */
[----:B------:R-:W-:-:S03]  /*0840*/  IMAD.SHL.U32 R24, R27, 0x80, RZ ;  /* 0x000000801b187824 */ /* 0x000fc600078e00ff */
[----:B------:R-:W-:Y:S02]  /*0850*/  LOP3.LUT R45, R8, 0x1e, R37, 0xf8, !PT ;  /* 0x0000001e082d7812 */ /* 0x000fe400078ef825 */
[----:B------:R-:W-:Y:S02]  /*0860*/  LOP3.LUT R43, R24, 0x1e, R37, 0xf8, !PT ;  /* 0x0000001e182b7812 */ /* 0x000fe400078ef825 */
[----:B------:R-:W-:Y:S02]  /*0870*/  SHF.R.S32.HI R44, RZ, 0x1f, R8 ;  /* 0x0000001fff2c7819 */ /* 0x000fe40000011408 */
[----:B------:R-:W-:Y:S01]  /*0880*/  CS2R R8, SRZ ;  /* 0x0000000000087805 */ /* 0x000fe2000001ff00 */
[----:B------:R-:W-:Y:S01]  /*0890*/  BAR.SYNC.DEFER_BLOCKING 0x0 ;  /* 0x0000000000007b1d */ /* 0x000fe20000010000 */
[----:B------:R-:W-:Y:S01]  /*08a0*/  IMAD.SHL.U32 R26, R43, 0x2, RZ ;  /* 0x000000022b1a7824 */ /* 0x000fe200078e00ff */
[C---:B------:R-:W-:Y:S02]  /*08b0*/  SHF.L.U32 R25, R45.reuse, 0x1, RZ ;  /* 0x000000012d197819 */ /* 0x040fe400000006ff */
[----:B------:R-:W-:Y:S01]  /*08c0*/  SHF.R.S32.HI R42, RZ, 0x1f, R24 ;  /* 0x0000001fff2a7819 */ /* 0x000fe20000011418 */
[----:B-1----:R-:W-:Y:S01]  /*08d0*/  IMAD R32, R36, 0x9, R39 ;  /* 0x0000000924207824 */ /* 0x002fe200078e0227 */
[----:B------:R-:W-:-:S02]  /*08e0*/  SHF.L.U64.HI R44, R45, 0x1, R44 ;  /* 0x000000012d2c7819 */ /* 0x000fc4000001022c */
[----:B------:R-:W-:Y:S02]  /*08f0*/  IADD3 R24, P4, R25, UR14, RZ ;  /* 0x0000000e19187c10 */ /* 0x000fe4000ff9e0ff */
[C---:B------:R-:W-:Y:S02]  /*0900*/  SHF.L.U64.HI R42, R43.reuse, 0x1, R42 ;  /* 0x000000012b2a7819 */ /* 0x040fe4000001022a */
[----:B------:R-:W-:Y:S02]  /*0910*/  IADD3 R26, P5, R26, UR16, RZ ;  /* 0x000000101a1a7c10 */ /* 0x000fe4000ffbe0ff */
[----:B------:R-:W-:Y:S01]  /*0920*/  IADD3.X R25, R44, UR15, RZ, P4, !PT ;  /* 0x0000000f2c197c10 */ /* 0x000fe2000a7fe4ff */
[----:B------:R-:W1:Y:S01]  /*0930*/  MUFU.RSQ R46, R46 ;  /* 0x0000002e002e7308 */ /* 0x000e620000001400 */
[----:B------:R-:W-:Y:S01]  /*0940*/  IADD3.X R27, R42, UR17, RZ, P5, !PT ;  /* 0x000000112a1b7c10 */ /* 0x000fe2000affe4ff */
[----:B------:R-:W-:Y:S01]  /*0950*/  IMAD.WIDE R20, R43, 0x2, R20 ;  /* 0x000000022b147825 */ /* 0x000fe200078e0214 */
[----:B------:R-:W-:Y:S01]  /*0960*/  LEA R56, R32, UR4, 0x2 ;  /* 0x0000000420387c11 */ /* 0x000fe2000f8e10ff */
[----:B------:R-:W-:Y:S01]  /*0970*/  ULDC.64 UR14, c[0x0][0x238] ;  /* 0x00008e00000e7ab9 */ /* 0x000fe20000000a00 */
[----:B------:R0:W4:Y:S04]  /*0980*/  @!P1 LDG.E.EF.64 R8, desc[UR6][R10.64] ;  /* 0x000000060a089981 */ /* 0x000128000c0e1b00 */
[----:B------:R-:W-:Y:S04]  /*0990*/  LDS R32, [R56] ;  /* 0x0000000038207984 */ /* 0x000fe80000000800 */
[----:B------:R-:W-:Y:S01]  /*09a0*/  LDS R33, [R56+0x480] ;  /* 0x0004800038217984 */ /* 0x000fe20000000800 */
[----:B0-----:R-:W-:-:S03]  /*09b0*/  IMAD.WIDE.U32 R10, R55, 0x2, R28 ;  /* 0x00000002370a7825 */ /* 0x001fc600078e001c */
[----:B------:R-:W-:Y:S04]  /*09c0*/  LDS R34, [R56+0x900] ;  /* 0x0009000038227984 */ /* 0x000fe80000000800 */
[----:B------:R0:W-:Y:S04]  /*09d0*/  LDS R35, [R56+0xd80] ;  /* 0x000d800038237984 */ /* 0x0001e80000000800 */
[----:B------:R-:W3:Y:S04]  /*09e0*/  @P3 LDG.E.EL.U16 R54, desc[UR6][R24.64+0x2] ;  /* 0x0000020618363981 */ /* 0x000ee8000c2e1500 */
[----:B------:R-:W4:Y:S04]  /*09f0*/  @P3 LDG.E.EL.U16 R50, desc[UR6][R24.64+0x42] ;  /* 0x0000420618323981 */ /* 0x000f28000c2e1500 */
[----:B------:R-:W4:Y:S04]  /*0a00*/  @P3 LDG.E.EL.U16 R47, desc[UR6][R24.64+0x82] ;  /* 0x00008206182f3981 */ /* 0x000f28000c2e1500 */
[----:B------:R-:W4:Y:S04]  /*0a10*/  @P3 LDG.E.EL.U16 R52, desc[UR6][R26.64+0x2] ;  /* 0x000002061a343981 */ /* 0x000f28000c2e1500 */
[----:B------:R-:W4:Y:S04]  /*0a20*/  @P3 LDG.E.EL.U16 R48, desc[UR6][R24.64+0xc2] ;  /* 0x0000c20618303981 */ /* 0x000f28000c2e1500 */
[----:B------:R-:W4:Y:S04]  /*0a30*/  @P3 LDG.E.EL.U16 R51, desc[UR6][R26.64+0x42] ;  /* 0x000042061a333981 */ /* 0x000f28000c2e1500 */
[----:B------:R-:W4:Y:S04]  /*0a40*/  @P3 LDG.E.EL.U16 R53, desc[UR6][R26.64+0x82] ;  /* 0x000082061a353981 */ /* 0x000f28000c2e1500 */
[----:B------:R-:W4:Y:S04]  /*0a50*/  @P3 LDG.E.EL.U16 R49, desc[UR6][R26.64+0xc2] ;  /* 0x0000c2061a313981 */ /* 0x000f28000c2e1500 */
[----:B------:R-:W4:Y:S01]  /*0a60*/  LDG.E.EL.64 R10, desc[UR6][R10.64] ;  /* 0x000000060a0a7981 */ /* 0x000f22000c2e1b00 */
[----:B------:R-:W-:Y:S01]  /*0a70*/  BAR.SYNC.DEFER_BLOCKING 0x0 ;  /* 0x0000000000007b1d */ /* 0x000fe20000010000 */
[----:B0-----:R-:W-:Y:S01]  /*0a80*/  PRMT R56, RZ, 0x7610, R56 ;  /* 0x00007610ff387816 */ /* 0x001fe20000000038 */
[----:B------:R-:W-:Y:S01]  /*0a90*/  IMAD.WIDE R22, R45, 0x2, R22 ;  /* 0x000000022d167825 */ /* 0x000fe200078e0216 */
[----:B------:R-:W-:-:S03]  /*0aa0*/  PRMT R55, RZ, 0x7610, R55 ;  /* 0x00007610ff377816 */ /* 0x000fc60000000037 */
[----:B-1----:R0:W-:Y:S02]  /*0ab0*/  STS [R61+UR4], R46 ;  /* 0x0000002e3d007988 */ /* 0x0021e40008000804 */
[----:B------:R-:W-:Y:S01]  /*0ac0*/  BAR.SYNC.DEFER_BLOCKING 0x0 ;  /* 0x0000000000007b1d */ /* 0x000fe20000010000 */
[----:B------:R-:W-:Y:S02]  /*0ad0*/  SEL R14, R14, RZ, !P1 ;  /* 0x000000ff0e0e7207 */ /* 0x000fe40004800000 */
[----:B------:R-:W-:Y:S02]  /*0ae0*/  PRMT R59, RZ, 0x7610, R59 ;  /* 0x00007610ff3b7816 */ /* 0x000fe4000000003b */
[----:B------:R-:W-:Y:S02]  /*0af0*/  PRMT R57, RZ, 0x7610, R57 ;  /* 0x00007610ff397816 */ /* 0x000fe40000000039 */
[----:B------:R-:W-:Y:S02]  /*0b00*/  PRMT R58, RZ, 0x7610, R58 ;  /* 0x00007610ff3a7816 */ /* 0x000fe4000000003a */
[----:B-----5:R-:W-:-:S02]  /*0b10*/  SEL R2, R2, RZ, !P1 ;  /* 0x000000ff02027207 */ /* 0x020fc40004800000 */
[----:B------:R-:W-:Y:S02]  /*0b20*/  SEL R12, R12, RZ, !P1 ;  /* 0x000000ff0c0c7207 */ /* 0x000fe40004800000 */
[----:B0-----:R-:W-:Y:S02]  /*0b30*/  PRMT R61, RZ, 0x7610, R61 ;  /* 0x00007610ff3d7816 */ /* 0x001fe4000000003d */
[----:B------:R-:W-:Y:S01]  /*0b40*/  PRMT R60, RZ, 0x7610, R60 ;  /* 0x00007610ff3c7816 */ /* 0x000fe2000000003c */
[----:B------:R0:W5:Y:S04]  /*0b50*/  @P0 LDG.E.EL.U16 R56, desc[UR6][R20.64] ;  /* 0x0000000614380981 */ /* 0x000168000c2e1500 */
[----:B------:R1:W5:Y:S04]  /*0b60*/  @P0 LDG.E.EL.U16 R55, desc[UR6][R22.64] ;  /* 0x0000000616370981 */ /* 0x000368000c2e1500 */
[----:B------:R-:W5:Y:S01]  /*0b70*/  @P0 LDG.E.EL.U16 R59, desc[UR6][R24.64+0x40] ;  /* 0x00004006183b0981 */ /* 0x000f62000c2e1500 */
[----:B0-----:R-:W-:-:S02]  /*0b80*/  SHF.L.U32 R21, R14, 0x10, RZ ;  /* 0x000000100e157819 */ /* 0x001fc400000006ff */
[----:B------:R-:W-:Y:S01]  /*0b90*/  PRMT R14, R14, 0x7632, R14 ;  /* 0x000076320e0e7816 */ /* 0x000fe2000000000e */
[----:B------:R-:W5:Y:S01]  /*0ba0*/  @P0 LDG.E.EL.U16 R57, desc[UR6][R24.64+0x80] ;  /* 0x0000800618390981 */ /* 0x000f62000c2e1500 */
[----:B-1----:R-:W-:Y:S01]  /*0bb0*/  SEL R22, R15, RZ, !P1 ;  /* 0x000000ff0f167207 */ /* 0x002fe20004800000 */
[----:B------:R-:W-:Y:S01]  /*0bc0*/  FADD R15, R38, R21 ;  /* 0x00000015260f7221 */ /* 0x000fe20000000000 */
[----:B------:R-:W-:Y:S01]  /*0bd0*/  PRMT R20, RZ, 0x7610, R20 ;  /* 0x00007610ff147816 */ /* 0x000fe20000000014 */
[----:B------:R0:W5:Y:S01]  /*0be0*/  @P0 LDG.E.EL.U16 R58, desc[UR6][R24.64+0xc0] ;  /* 0x0000c006183a0981 */ /* 0x000162000c2e1500 */
[----:B------:R-:W-:Y:S01]  /*0bf0*/  IMAD.U32 R21, R14, 0x10000, RZ ;  /* 0x000100000e157824 */ /* 0x000fe200078e00ff */
[----:B------:R-:W-:Y:S02]  /*0c00*/  PRMT R14, R2, 0x7632, R14 ;  /* 0x00007632020e7816 */ /* 0x000fe4000000000e */
[----:B------:R-:W5:Y:S04]  /*0c10*/  @P0 LDG.E.EL.U16 R61, desc[UR6][R26.64+0x40] ;  /* 0x000040061a3d0981 */ /* 0x000f68000c2e1500 */
[----:B------:R-:W5:Y:S01]  /*0c20*/  @P0 LDG.E.EL.U16 R20, desc[UR6][R26.64+0x80] ;  /* 0x000080061a140981 */ /* 0x000f62000c2e1500 */
[----:B0-----:R-:W-:Y:S01]  /*0c30*/  IMAD.U32 R24, R22, 0x10000, RZ ;  /* 0x0001000016187824 */ /* 0x001fe200078e00ff */
[----:B------:R-:W-:-:S02]  /*0c40*/  PRMT R22, R12, 0x7632, R22 ;  /* 0x000076320c167816 */ /* 0x000fc40000000016 */
[----:B------:R0:W5:Y:S01]  /*0c50*/  @P0 LDG.E.EL.U16 R60, desc[UR6][R26.64+0xc0] ;  /* 0x0000c0061a3c0981 */ /* 0x000162000c2e1500 */
[----:B------:R-:W-:Y:S01]  /*0c60*/  SHF.L.U32 R12, R12, 0x10, RZ ;  /* 0x000000100c0c7819 */ /* 0x000fe200000006ff */
[----:B------:R-:W-:Y:S01]  /*0c70*/  IMAD.U32 R25, R2, 0x10000, RZ ;  /* 0x0001000002197824 */ /* 0x000fe200078e00ff */
[----:B------:R-:W-:Y:S02]  /*0c80*/  PRMT R23, R22, 0x7632, R23 ;  /* 0x0000763216177816 */ /* 0x000fe40000000017 */
[----:B0-----:R-:W-:Y:S01]  /*0c90*/  SHF.L.U32 R27, R14, 0x10, RZ ;  /* 0x000000100e1b7819 */ /* 0x001fe200000006ff */
[----:B------:R-:W-:Y:S01]  /*0ca0*/  IMAD.U32 R14, R22, 0x10000, RZ ;  /* 0x00010000160e7824 */ /* 0x000fe200078e00ff */
[----:B------:R-:W-:-:S03]  /*0cb0*/  LOP3.LUT R37, R37, 0x1e, RZ, 0xc0, !PT ;  /* 0x0000001e25257812 */ /* 0x000fc600078ec0ff */
[----:B------:R-:W-:Y:S01]  /*0cc0*/  FADD R22, R27, R14 ;  /* 0x0000000e1b167221 */ /* 0x000fe20000000000 */
[----:B------:R-:W-:Y:S02]  /*0cd0*/  IMAD.U32 R23, R23, 0x10000, RZ ;  /* 0x0001000017177824 */ /* 0x000fe400078e00ff */
[----:B------:R-:W-:Y:S01]  /*0ce0*/  FADD R2, R25, R12 ;  /* 0x0000000c19027221 */ /* 0x000fe20000000000 */
[--C-:B------:R-:W-:Y:S01]  /*0cf0*/  FADD R41, R41, R24.reuse ;  /* 0x0000001829297221 */ /* 0x100fe20000000000 */
[----:B------:R-:W-:Y:S01]  /*0d00*/  FMUL R25, R22, R22 ;  /* 0x0000001616197220 */ /* 0x000fe20000400000 */
[----:B------:R-:W-:Y:S01]  /*0d10*/  PRMT R24, RZ, 0x7610, R24 ;  /* 0x00007610ff187816 */ /* 0x000fe20000000018 */
[----:B------:R-:W-:-:S04]  /*0d20*/  IMAD.WIDE.U32 R16, R37, 0x2, R16 ;  /* 0x0000000225107825 */ /* 0x000fc800078e0010 */
[----:B------:R-:W-:Y:S01]  /*0d30*/  FADD R23, R0, R23 ;  /* 0x0000001700177221 */ /* 0x000fe20000000000 */
[----:B------:R-:W-:Y:S01]  /*0d40*/  FFMA R0, R2, R2, R25 ;  /* 0x0000000202007223 */ /* 0x000fe20000000019 */
[----:B------:R-:W-:Y:S02]  /*0d50*/  PRMT R2, RZ, 0x7610, R2 ;  /* 0x00007610ff027816 */ /* 0x000fe40000000002 */
[----:B------:R-:W-:Y:S01]  /*0d60*/  PRMT R22, RZ, 0x7610, R22 ;  /* 0x00007610ff167816 */ /* 0x000fe20000000016 */
[----:B------:R-:W5:Y:S01]  /*0d70*/  @P3 LDG.E.EL.U16 R24, desc[UR6][R16.64+0xc2] ;  /* 0x0000c20610183981 */ /* 0x000f62000c2e1500 */
[----:B------:R-:W-:Y:S01]  /*0d80*/  SEL R25, R13, RZ, !P1 ;  /* 0x000000ff0d197207 */ /* 0x000fe20004800000 */
[----:B------:R-:W-:Y:S01]  /*0d90*/  FADD R21, R40, R21 ;  /* 0x0000001528157221 */ /* 0x000fe20000000000 */
[----:B------:R-:W-:Y:S01]  /*0da0*/  PRMT R13, RZ, 0x7610, R13 ;  /* 0x00007610ff0d7816 */ /* 0x000fe2000000000d */
[----:B------:R-:W5:Y:S01]  /*0db0*/  @P3 LDG.E.EL.U16 R2, desc[UR6][R16.64+0x82] ;  /* 0x0000820610023981 */ /* 0x000f62000c2e1500 */
[C---:B------:R-:W-:Y:S01]  /*0dc0*/  FMUL R15, R46.reuse, R15 ;  /* 0x0000000f2e0f7220 */ /* 0x040fe20000400000 */
[C---:B------:R-:W-:Y:S01]  /*0dd0*/  FMUL R27, R46.reuse, R21 ;  /* 0x000000152e1b7220 */ /* 0x040fe20000400000 */
[C---:B------:R-:W-:Y:S01]  /*0de0*/  FMUL R41, R46.reuse, R41 ;  /* 0x000000292e297220 */ /* 0x040fe20000400000 */
[----:B------:R-:W5:Y:S01]  /*0df0*/  @P3 LDG.E.EL.U16 R22, desc[UR6][R16.64+0x42] ;  /* 0x0000420610163981 */ /* 0x000f62000c2e1500 */
[----:B------:R-:W-:Y:S01]  /*0e00*/  FMUL R46, R46, R23 ;  /* 0x000000172e2e7220 */ /* 0x000fe20000400000 */
[----:B------:R-:W-:-:S02]  /*0e10*/  PRMT R23, RZ, 0x7610, R23 ;  /* 0x00007610ff177816 */ /* 0x000fc40000000017 */
[----:B------:R-:W5:Y:S01]  /*0e20*/  @P0 LDG.E.EL.U16 R13, desc[UR6][R16.64+0xc0] ;  /* 0x0000c006100d0981 */ /* 0x000f62000c2e1500 */
[----:B------:R-:W-:-:S03]  /*0e30*/  PRMT R21, RZ, 0x7610, R21 ;  /* 0x00007610ff157816 */ /* 0x000fc60000000015 */
[----:B------:R-:W5:Y:S04]  /*0e40*/  @P0 LDG.E.EL.U16 R23, desc[UR6][R16.64+0x80] ;  /* 0x0000800610170981 */ /* 0x000f68000c2e1500 */
[----:B------:R-:W5:Y:S01]  /*0e50*/  @P0 LDG.E.EL.U16 R21, desc[UR6][R16.64+0x40] ;  /* 0x0000400610150981 */ /* 0x000f62000c2e1500 */
[----:B------:R-:W-:Y:S02]  /*0e60*/  SEL R26, R3, RZ, !P1 ;  /* 0x000000ff031a7207 */ /* 0x000fe40004800000 */
[C---:B------:R-:W-:Y:S02]  /*0e70*/  SHF.L.U32 R3, R25.reuse, 0x10, RZ ;  /* 0x0000001019037819 */ /* 0x040fe400000006ff */
[----:B------:R-:W-:Y:S01]  /*0e80*/  PRMT R25, R25, 0x7632, R25 ;  /* 0x0000763219197816 */ /* 0x000fe20000000019 */
[C---:B------:R-:W-:Y:S01]  /*0e90*/  IMAD.U32 R38, R26.reuse, 0x10000, RZ ;  /* 0x000100001a267824 */ /* 0x040fe200078e00ff */
[----:B------:R-:W-:-:S03]  /*0ea0*/  PRMT R26, R26, 0x7632, R26 ;  /* 0x000076321a1a7816 */ /* 0x000fc6000000001a */
[----:B------:R-:W-:Y:S01]  /*0eb0*/  FADD R37, R38, R3 ;  /* 0x0000000326257221 */ /* 0x000fe20000000000 */
[----:B------:R-:W-:Y:S02]  /*0ec0*/  IMAD.U32 R25, R25, 0x10000, RZ ;  /* 0x0001000019197824 */ /* 0x000fe400078e00ff */
[----:B------:R-:W-:Y:S02]  /*0ed0*/  IMAD.U32 R26, R26, 0x10000, RZ ;  /* 0x000100001a1a7824 */ /* 0x000fe400078e00ff */
[----:B------:R-:W-:Y:S02]  /*0ee0*/  FFMA R0, R37, R37, R0 ;  /* 0x0000002525007223 */ /* 0x000fe40000000000 */
[----:B------:R-:W-:-:S04]  /*0ef0*/  FADD R37, R26, R25 ;  /* 0x000000191a257221 */ /* 0x000fc80000000000 */
[----:B------:R-:W-:-:S05]  /*0f00*/  FFMA R26, R37, R37, R0 ;  /* 0x00000025251a7223 */ /* 0x000fca0000000000 */
[----:B------:R-:W-:-:S05]  /*0f10*/  FSEL R37, R26, RZ, !P1 ;  /* 0x000000ff1a257208 */ /* 0x000fca0004800000 */
[----:B------:R-:W0:Y:S01]  /*0f20*/  SHFL.BFLY PT, R26, R37, 0x10, 0x1f ;  /* 0x0e001f00251a7f89 */ /* 0x000e2200000e0000 */
[----:B--2---:R-:W-:-:S05]  /*0f30*/  PRMT R0, R18, 0x7632, R0 ;  /* 0x0000763212007816 */ /* 0x004fca0000000000 */
[----:B------:R-:W-:-:S04]  /*0f40*/  IMAD.U32 R0, R0, 0x10000, RZ ;  /* 0x0001000000007824 */ /* 0x000fc800078e00ff */
[----:B------:R-:W-:-:S04]  /*0f50*/  FADD R38, RZ, R0 ;  /* 0x00000000ff267221 */ /* 0x000fc80000000000 */
[----:B------:R-:W-:Y:S01]  /*0f60*/  FMUL R27, R27, R38 ;  /* 0x000000261b1b7220 */ /* 0x000fe20000400000 */
[----:B0-----:R-:W-:-:S05]  /*0f70*/  FADD R38, R37, R26 ;  /* 0x0000001a25267221 */ /* 0x001fca0000000000 */
[----:B------:R-:W0:Y:S01]  /*0f80*/  SHFL.BFLY PT, R26, R38, 0x8, 0x1f ;  /* 0x0d001f00261a7f89 */ /* 0x000e2200000e0000 */
[----:B------:R-:W-:-:S05]  /*0f90*/  SHF.L.U32 R18, R18, 0x10, RZ ;  /* 0x0000001012127819 */ /* 0x000fca00000006ff */
[----:B------:R-:W-:-:S04]  /*0fa0*/  FADD R18, RZ, R18 ;  /* 0x00000012ff127221 */ /* 0x000fc80000000000 */
[----:B------:R-:W-:Y:S01]  /*0fb0*/  FMUL R0, R15, R18 ;  /* 0x000000120f007220 */ /* 0x000fe20000400000 */
[----:B------:R-:W-:-:S06]  /*0fc0*/  PRMT R18, RZ, 0x7610, R18 ;  /* 0x00007610ff127816 */ /* 0x000fcc0000000012 */
[----:B------:R-:W2:Y:S01]  /*0fd0*/  @P3 LDG.E.EL.U16 R18, desc[UR6][R16.64+0x2] ;  /* 0x0000020610123981 */ /* 0x000ea2000c2e1500 */
[----:B0-----:R-:W-:-:S05]  /*0fe0*/  FADD R40, R38, R26 ;  /* 0x0000001a26287221 */ /* 0x001fca0000000000 */
[----:B------:R-:W0:Y:S01]  /*0ff0*/  SHFL.BFLY PT, R26, R40, 0x4, 0x1f ;  /* 0x0c801f00281a7f89 */ /* 0x000e2200000e0000 */
[----:B------:R-:W-:-:S06]  /*1000*/  PRMT R15, RZ, 0x7610, R15 ;  /* 0x00007610ff0f7816 */ /* 0x000fcc000000000f */
[----:B------:R1:W2:Y:S01]  /*1010*/  @P0 LDG.E.EL.U16 R15, desc[UR6][R16.64] ;  /* 0x00000006100f0981 */ /* 0x0002a2000c2e1500 */
[----:B0-----:R-:W-:-:S05]  /*1020*/  FADD R26, R40, R26 ;  /* 0x0000001a281a7221 */ /* 0x001fca0000000000 */
[----:B------:R-:W0:Y:S01]  /*1030*/  SHFL.BFLY PT, R37, R26, 0x2, 0x1f ;  /* 0x0c401f001a257f89 */ /* 0x000e2200000e0000 */
[C---:B-1----:R-:W-:Y:S01]  /*1040*/  PRMT R16, R19.reuse, 0x7632, R16 ;  /* 0x0000763213107816 */ /* 0x042fe20000000010 */
[----:B------:R-:W-:-:S03]  /*1050*/  IMAD.U32 R19, R19, 0x10000, RZ ;  /* 0x0001000013137824 */ /* 0x000fc600078e00ff */
[----:B------:R-:W-:Y:S01]  /*1060*/  SHF.L.U32 R17, R16, 0x10, RZ ;  /* 0x0000001010117819 */ /* 0x000fe200000006ff */
[----:B------:R-:W-:-:S04]  /*1070*/  FADD R38, RZ, R19 ;  /* 0x00000013ff267221 */ /* 0x000fc80000000000 */
[----:B------:R-:W-:Y:S01]  /*1080*/  FADD R17, RZ, R17 ;  /* 0x00000011ff117221 */ /* 0x000fe20000000000 */
[----:B---3--:R-:W-:-:S03]  /*1090*/  SEL R54, R54, RZ, P3 ;  /* 0x000000ff36367207 */ /* 0x008fc60001800000 */
[----:B------:R-:W-:Y:S02]  /*10a0*/  FMUL R46, R46, R17 ;  /* 0x000000112e2e7220 */ /* 0x000fe40000400000 */
[----:B------:R-:W-:Y:S02]  /*10b0*/  IMAD.U32 R54, R54, 0x10000, RZ ;  /* 0x0001000036367824 */ /* 0x000fe400078e00ff */
[----:B0-----:R-:W-:Y:S01]  /*10c0*/  FADD R26, R26, R37 ;  /* 0x000000251a1a7221 */ /* 0x001fe20000000000 */
[----:B----4-:R-:W-:-:S05]  /*10d0*/  SEL R52, R52, RZ, P3 ;  /* 0x000000ff34347207 */ /* 0x010fca0001800000 */
[----:B------:R-:W-:-:S04]  /*10e0*/  IMAD.U32 R19, R52, 0x10000, RZ ;  /* 0x0001000034137824 */ /* 0x000fc800078e00ff */
[----:B------:R-:W-:Y:S02]  /*10f0*/  FADD R17, R54, R19 ;  /* 0x0000001336117221 */ /* 0x000fe40000000000 */
[----:B------:R-:W0:Y:S01]  /*1100*/  SHFL.BFLY PT, R19, R26, 0x1, 0x1f ;  /* 0x0c201f001a137f89 */ /* 0x000e2200000e0000 */
[----:B------:R-:W1:Y:S01]  /*1110*/  S2R R16, SR_TID.X ;  /* 0x0000000000107919 */ /* 0x000e620000002100 */
[----:B------:R-:W3:Y:S01]  /*1120*/  S2R R37, SR_TID.X ;  /* 0x0000000000257919 */ /* 0x000ee20000002100 */
[----:B------:R-:W-:Y:S02]  /*1130*/  SEL R47, R47, RZ, P3 ;  /* 0x000000ff2f2f7207 */ /* 0x000fe40001800000 */
[----:B------:R-:W-:Y:S02]  /*1140*/  SEL R53, R53, RZ, P3 ;  /* 0x000000ff35357207 */ /* 0x000fe40001800000 */
[----:B------:R-:W-:Y:S02]  /*1150*/  SEL R50, R50, RZ, P3 ;  /* 0x000000ff32327207 */ /* 0x000fe40001800000 */
[----:B------:R-:W-:Y:S01]  /*1160*/  SEL R51, R51, RZ, P3 ;  /* 0x000000ff33337207 */ /* 0x000fe20001800000 */
[----:B0-----:R-:W-:Y:S01]  /*1170*/  FADD R19, R26, R19 ;  /* 0x000000131a137221 */ /* 0x001fe20000000000 */
[----:B------:R-:W-:Y:S01]  /*1180*/  LEA R26, R39, UR4, 0x2 ;  /* 0x00000004271a7c11 */ /* 0x000fe2000f8e10ff */
[----:B------:R-:W-:Y:S01]  /*1190*/  IMAD.U32 R47, R47, 0x10000, RZ ;  /* 0x000100002f2f7824 */ /* 0x000fe200078e00ff */
[----:B------:R-:W-:Y:S01]  /*11a0*/  SEL R48, R48, RZ, P3 ;  /* 0x000000ff30307207 */ /* 0x000fe20001800000 */
[----:B------:R-:W-:Y:S01]  /*11b0*/  IMAD.U32 R40, R53, 0x10000, RZ ;  /* 0x0001000035287824 */ /* 0x000fe200078e00ff */
[----:B------:R-:W-:-:S02]  /*11c0*/  SEL R49, R49, RZ, P3 ;  /* 0x000000ff31317207 */ /* 0x000fc40001800000 */
[----:B------:R-:W0:Y:S01]  /*11d0*/  LDS R26, [R26] ;  /* 0x000000001a1a7984 */ /* 0x000e220000000800 */
[----:B------:R-:W-:Y:S01]  /*11e0*/  FMUL R41, R41, R38 ;  /* 0x0000002629297220 */ /* 0x000fe20000400000 */
[----:B------:R-:W-:Y:S02]  /*11f0*/  SHF.L.U32 R38, R50, 0x10, RZ ;  /* 0x0000001032267819 */ /* 0x000fe400000006ff */
[----:B------:R-:W-:Y:S01]  /*1200*/  SHF.L.U32 R51, R51, 0x10, RZ ;  /* 0x0000001033337819 */ /* 0x000fe200000006ff */
[----:B------:R-:W-:Y:S02]  /*1210*/  IMAD.U32 R48, R48, 0x10000, RZ ;  /* 0x0001000030307824 */ /* 0x000fe400078e00ff */
[----:B------:R-:W-:Y:S01]  /*1220*/  FADD R47, R47, R40 ;  /* 0x000000282f2f7221 */ /* 0x000fe20000000000 */
[----:B------:R-:W-:Y:S01]  /*1230*/  IMAD.U32 R49, R49, 0x10000, RZ ;  /* 0x0001000031317824 */ /* 0x000fe200078e00ff */
[----:B-1----:R-:W-:Y:S01]  /*1240*/  SHF.R.U32.HI R40, RZ, 0x3, R16 ;  /* 0x00000003ff287819 */ /* 0x002fe20000011610 */
[----:B------:R-:W-:-:S02]  /*1250*/  FADD R38, R38, R51 ;  /* 0x0000003326267221 */ /* 0x000fc40000000000 */
[----:B------:R-:W-:Y:S01]  /*1260*/  FADD R51, R48, R49 ;  /* 0x0000003130337221 */ /* 0x000fe20000000000 */
[----:B------:R-:W-:Y:S01]  /*1270*/  LOP3.LUT R49, R40, 0x1e, RZ, 0xc0, !PT ;  /* 0x0000001e28317812 */ /* 0x000fe200078ec0ff */
[----:B------:R-:W-:Y:S01]  /*1280*/  HFMA2.MMA R40, -RZ, RZ, 1, 0 ;  /* 0x3c000000ff287435 */ /* 0x000fe200000001ff */
[----:B---3--:R-:W-:Y:S02]  /*1290*/  SHF.R.U32.HI R50, RZ, 0x5, R37 ;  /* 0x00000005ff327819 */ /* 0x008fe40000011625 */
[----:B------:R-:W-:-:S07]  /*12a0*/  SEL R48, R6, RZ, !P1 ;  /* 0x000000ff06307207 */ /* 0x000fce0004800000 */
[----:B------:R-:W-:Y:S01]  /*12b0*/  FFMA R19, R19, R40, 9.9999999747524270788e-07 ;  /* 0x358637bd13137423 */ /* 0x000fe20000000028 */
[----:B------:R-:W-:Y:S02]  /*12c0*/  SEL R40, R5, RZ, !P1 ;  /* 0x000000ff05287207 */ /* 0x000fe40004800000 */
[----:B------:R-:W-:Y:S01]  /*12d0*/  SGXT.U32 R5, R50, 0x3 ;  /* 0x000000033205781a */ /* 0x000fe20000000000 */
[----:B------:R-:W-:Y:S01]  /*12e0*/  IMAD.WIDE.U32 R28, R49, 0x2, R28 ;  /* 0x00000002311c7825 */ /* 0x000fe200078e001c */
[----:B------:R-:W-:Y:S02]  /*12f0*/  SEL R37, R4, RZ, !P1 ;  /* 0x000000ff04257207 */ /* 0x000fe40004800000 */
[----:B------:R-:W-:Y:S01]  /*1300*/  SEL R49, R7, RZ, !P1 ;  /* 0x000000ff07317207 */ /* 0x000fe20004800000 */
[----:B------:R-:W-:Y:S02]  /*1310*/  IMAD R6, R30, 0x24, R5 ;  /* 0x000000241e067824 */ /* 0x000fe400078e0205 */
[----:B------:R-:W-:Y:S01]  /*1320*/  FMUL R27, R40, R27 ;  /* 0x0000001b281b7220 */ /* 0x000fe20000400000 */
[----:B-----5:R-:W-:-:S02]  /*1330*/  SEL R59, R59, RZ, P0 ;  /* 0x000000ff3b3b7207 */ /* 0x020fc40000000000 */
[----:B------:R-:W-:Y:S02]  /*1340*/  SEL R57, R57, RZ, P0 ;  /* 0x000000ff39397207 */ /* 0x000fe40000000000 */
[----:B------:R-:W-:-:S03]  /*1350*/  SHF.L.U32 R7, R59, 0x10, RZ ;  /* 0x000000103b077819 */ /* 0x000fc600000006ff */
[----:B------:R-:W-:Y:S01]  /*1360*/  IMAD.U32 R57, R57, 0x10000, RZ ;  /* 0x0001000039397824 */ /* 0x000fe200078e00ff */
[----:B------:R-:W-:Y:S02]  /*1370*/  SEL R61, R61, RZ, P0 ;  /* 0x000000ff3d3d7207 */ /* 0x000fe40000000000 */
[----:B------:R-:W-:Y:S02]  /*1380*/  SEL R20, R20, RZ, P0 ;  /* 0x000000ff14147207 */ /* 0x000fe40000000000 */
[----:B------:R-:W-:-:S03]  /*1390*/  SHF.L.U32 R4, R61, 0x10, RZ ;  /* 0x000000103d047819 */ /* 0x000fc600000006ff */
[----:B------:R-:W-:Y:S01]  /*13a0*/  IMAD.U32 R20, R20, 0x10000, RZ ;  /* 0x0001000014147824 */ /* 0x000fe200078e00ff */
[----:B------:R-:W-:-:S03]  /*13b0*/  SEL R58, R58, RZ, P0 ;  /* 0x000000ff3a3a7207 */ /* 0x000fc60000000000 */
[----:B------:R-:W-:Y:S01]  /*13c0*/  FADD R5, R57, R20 ;  /* 0x0000001439057221 */ /* 0x000fe20000000000 */
[----:B------:R-:W-:Y:S01]  /*13d0*/  LEA R20, R6, UR4, 0x2 ;  /* 0x0000000406147c11 */ /* 0x000fe2000f8e10ff */
[----:B------:R-:W-:Y:S01]  /*13e0*/  BAR.SYNC.DEFER_BLOCKING 0x0 ;  /* 0x0000000000007b1d */ /* 0x000fe20000010000 */
[----:B------:R-:W-:Y:S01]  /*13f0*/  SEL R60, R60, RZ, P0 ;  /* 0x000000ff3c3c7207 */ /* 0x000fe20000000000 */
[----:B------:R-:W-:Y:S01]  /*1400*/  FADD R7, R7, R4 ;  /* 0x0000000407077221 */ /* 0x000fe20000000000 */
[----:B------:R-:W-:Y:S01]  /*1410*/  FMUL R4, R37, R0 ;  /* 0x0000000025047220 */ /* 0x000fe20000400000 */
[----:B------:R-:W-:Y:S01]  /*1420*/  FMUL R41, R48, R41 ;  /* 0x0000002930297220 */ /* 0x000fe20000400000 */
[----:B------:R-:W-:Y:S01]  /*1430*/  FMUL R46, R49, R46 ;  /* 0x0000002e312e7220 */ /* 0x000fe20000400000 */
[----:B------:R-:W-:Y:S01]  /*1440*/  SEL R53, R55, RZ, P0 ;  /* 0x000000ff37357207 */ /* 0x000fe20000000000 */
[----:B0-----:R-:W-:Y:S01]  /*1450*/  FMUL R0, R26, R51 ;  /* 0x000000331a007220 */ /* 0x001fe20000400000 */
[----:B------:R-:W-:-:S02]  /*1460*/  IMAD.U32 R55, R58, 0x10000, RZ ;  /* 0x000100003a377824 */ /* 0x000fc400078e00ff */
[----:B------:R-:W-:Y:S01]  /*1470*/  IMAD.U32 R60, R60, 0x10000, RZ ;  /* 0x000100003c3c7824 */ /* 0x000fe200078e00ff */
[----:B------:R-:W-:Y:S02]  /*1480*/  SEL R24, R24, RZ, P3 ;  /* 0x000000ff18187207 */ /* 0x000fe40001800000 */
[----:B------:R-:W-:Y:S02]  /*1490*/  SEL R2, R2, RZ, P3 ;  /* 0x000000ff02027207 */ /* 0x000fe40001800000 */
[----:B------:R-:W-:Y:S02]  /*14a0*/  SHF.L.U32 R24, R24, 0x10, RZ ;  /* 0x0000001018187819 */ /* 0x000fe400000006ff */
[----:B------:R-:W-:Y:S01]  /*14b0*/  SEL R22, R22, RZ, P3 ;  /* 0x000000ff16167207 */ /* 0x000fe20001800000 */
[----:B------:R0:W-:Y:S01]  /*14c0*/  STS [R20+0x24], R27 ;  /* 0x0000241b14007388 */ /* 0x0001e20000000800 */
[----:B------:R-:W-:Y:S01]  /*14d0*/  IMAD.U32 R6, R2, 0x10000, RZ ;  /* 0x0001000002067824 */ /* 0x000fe200078e00ff */
[----:B------:R-:W-:-:S02]  /*14e0*/  SEL R13, R13, RZ, P0 ;  /* 0x000000ff0d0d7207 */ /* 0x000fc40000000000 */
[----:B------:R-:W-:Y:S01]  /*14f0*/  IMAD.U32 R22, R22, 0x10000, RZ ;  /* 0x0001000016167824 */ /* 0x000fe200078e00ff */
[----:B------:R1:W-:Y:S01]  /*1500*/  STS [R20], R4 ;  /* 0x0000000414007388 */ /* 0x0003e20000000800 */
[----:B------:R-:W-:Y:S01]  /*1510*/  FMUL R2, R26, R47 ;  /* 0x0000002f1a027220 */ /* 0x000fe20000400000 */
[----:B0-----:R-:W-:Y:S02]  /*1520*/  FADD R27, RZ, R24 ;  /* 0x00000018ff1b7221 */ /* 0x001fe40000000000 */
[----:B------:R-:W-:Y:S01]  /*1530*/  STS [R20+0x48], R41 ;  /* 0x0000482914007388 */ /* 0x000fe20000000800 */
[----:B------:R-:W-:Y:S01]  /*1540*/  FADD R55, R55, R60 ;  /* 0x0000003c37377221 */ /* 0x000fe20000000000 */
[----:B------:R-:W-:Y:S01]  /*1550*/  SEL R23, R23, RZ, P0 ;  /* 0x000000ff17177207 */ /* 0x000fe20000000000 */
[----:B------:R-:W-:Y:S01]  /*1560*/  FFMA R24, -R0, R27, RZ ;  /* 0x0000001b00187223 */ /* 0x000fe200000001ff */
[----:B-1----:R-:W-:Y:S01]  /*1570*/  SHF.L.U32 R4, R13, 0x10, RZ ;  /* 0x000000100d047819 */ /* 0x002fe200000006ff */
[----:B------:R0:W-:Y:S01]  /*1580*/  STS [R20+0x6c], R46 ;  /* 0x00006c2e14007388 */ /* 0x0001e20000000800 */
[----:B------:R-:W-:Y:S01]  /*1590*/  FADD R13, RZ, R6 ;  /* 0x00000006ff0d7221 */ /* 0x000fe20000000000 */
[----:B------:R-:W-:Y:S01]  /*15a0*/  FMUL R0, R26, R38 ;  /* 0x000000261a007220 */ /* 0x000fe20000400000 */
[----:B------:R-:W-:Y:S01]  /*15b0*/  FADD R27, RZ, R22 ;  /* 0x00000016ff1b7221 */ /* 0x000fe20000000000 */
[----:B------:R-:W-:Y:S01]  /*15c0*/  SEL R21, R21, RZ, P0 ;  /* 0x000000ff15157207 */ /* 0x000fe20000000000 */
[----:B------:R-:W-:Y:S01]  /*15d0*/  FFMA R13, -R2, R13, RZ ;  /* 0x0000000d020d7223 */ /* 0x000fe200000001ff */
[----:B------:R-:W-:Y:S01]  /*15e0*/  FADD R4, RZ, R4 ;  /* 0x00000004ff047221 */ /* 0x000fe20000000000 */
[----:B------:R-:W-:Y:S01]  /*15f0*/  FMUL R55, R26, R55 ;  /* 0x000000371a377220 */ /* 0x000fe20000400000 */
[----:B------:R-:W-:Y:S01]  /*1600*/  FFMA R2, -R0, R27, RZ ;  /* 0x0000001b00027223 */ /* 0x000fe200000001ff */
[----:B------:R-:W-:-:S02]  /*1610*/  IMAD.U32 R0, R23, 0x10000, RZ ;  /* 0x0001000017007824 */ /* 0x000fc400078e00ff */
[----:B------:R-:W-:Y:S01]  /*1620*/  FMUL R5, R26, R5 ;  /* 0x000000051a057220 */ /* 0x000fe20000400000 */
[----:B------:R-:W-:Y:S01]  /*1630*/  @P2 FMUL R24, R55, R4 ;  /* 0x0000000437182220 */ /* 0x000fe20000400000 */
[----:B0-----:R-:W-:Y:S01]  /*1640*/  IMAD.U32 R20, R21, 0x10000, RZ ;  /* 0x0001000015147824 */ /* 0x001fe200078e00ff */
[----:B------:R-:W-:Y:S01]  /*1650*/  SHF.L.U32 R4, R45, 0x1, RZ ;  /* 0x000000012d047819 */ /* 0x000fe200000006ff */
[----:B------:R-:W-:Y:S02]  /*1660*/  IMAD.SHL.U32 R6, R43, 0x2, RZ ;  /* 0x000000022b067824 */ /* 0x000fe400078e00ff */
[----:B------:R-:W-:Y:S01]  /*1670*/  FADD R0, RZ, R0 ;  /* 0x00000000ff007221 */ /* 0x000fe20000000000 */
[----:B------:R-:W-:Y:S01]  /*1680*/  SEL R56, R56, RZ, P0 ;  /* 0x000000ff38387207 */ /* 0x000fe20000000000 */
[----:B------:R-:W-:Y:S01]  /*1690*/  FADD R20, RZ, R20 ;  /* 0x00000014ff147221 */ /* 0x000fe20000000000 */
[----:B------:R-:W-:Y:S01]  /*16a0*/  FMUL R7, R26, R7 ;  /* 0x000000071a077220 */ /* 0x000fe20000400000 */
[----:B------:R-:W-:Y:S01]  /*16b0*/  IADD3 R4, P4, R4, UR8, RZ ;  /* 0x0000000804047c10 */ /* 0x000fe2000ff9e0ff */
[----:B------:R-:W-:Y:S01]  /*16c0*/  @P2 FMUL R13, R5, R0 ;  /* 0x00000000050d2220 */ /* 0x000fe20000400000 */
[----:B------:R-:W-:Y:S01]  /*16d0*/  IADD3 R6, P5, R6, UR14, RZ ;  /* 0x0000000e06067c10 */ /* 0x000fe2000ffbe0ff */
[----:B------:R-:W-:-:S02]  /*16e0*/  IMAD R0, R36, 0x9, R39 ;  /* 0x0000000924007824 */ /* 0x000fc400078e0227 */
[----:B------:R-:W-:Y:S01]  /*16f0*/  @P2 FMUL R2, R7, R20 ;  /* 0x0000001407022220 */ /* 0x000fe20000400000 */
[----:B------:R-:W-:Y:S01]  /*1700*/  IMAD.U32 R56, R56, 0x10000, RZ ;  /* 0x0001000038387824 */ /* 0x000fe200078e00ff */
[----:B------:R-:W-:Y:S01]  /*1710*/  IADD3.X R5, R44, UR9, RZ, P4, !PT ;  /* 0x000000092c057c10 */ /* 0x000fe2000a7fe4ff */
[----:B------:R-:W-:Y:S01]  /*1720*/  IMAD.U32 R53, R53, 0x10000, RZ ;  /* 0x0001000035357824 */ /* 0x000fe200078e00ff */
[----:B------:R-:W-:Y:S01]  /*1730*/  IADD3.X R7, R42, UR15, RZ, P5, !PT ;  /* 0x0000000f2a077c10 */ /* 0x000fe2000affe4ff */
[----:B------:R-:W-:Y:S01]  /*1740*/  IMAD.MOV.U32 R20, RZ, RZ, 0x2 ;  /* 0x00000002ff147424 */ /* 0x000fe200078e00ff */
[----:B------:R-:W-:Y:S01]  /*1750*/  PRMT R38, RZ, 0x7610, R38 ;  /* 0x00007610ff267816 */ /* 0x000fe20000000026 */
[----:B------:R-:W-:Y:S01]  /*1760*/  BAR.SYNC.DEFER_BLOCKING 0x0 ;  /* 0x0000000000007b1d */ /* 0x000fe20000010000 */
[----:B------:R-:W-:Y:S02]  /*1770*/  PRMT R42, RZ, 0x7610, R42 ;  /* 0x00007610ff2a7816 */ /* 0x000fe4000000002a */
[----:B------:R-:W-:-:S02]  /*1780*/  PRMT R46, RZ, 0x7610, R46 ;  /* 0x00007610ff2e7816 */ /* 0x000fc4000000002e */
[----:B------:R-:W-:Y:S02]  /*1790*/  PRMT R27, RZ, 0x7610, R27 ;  /* 0x00007610ff1b7816 */ /* 0x000fe4000000001b */
[----:B------:R-:W-:Y:S02]  /*17a0*/  PRMT R44, RZ, 0x7610, R44 ;  /* 0x00007610ff2c7816 */ /* 0x000fe4000000002c */
[----:B------:R-:W-:Y:S02]  /*17b0*/  PRMT R41, RZ, 0x7610, R41 ;  /* 0x00007610ff297816 */ /* 0x000fe40000000029 */
[----:B------:R-:W-:Y:S02]  /*17c0*/  PRMT R50, RZ, 0x7610, R50 ;  /* 0x00007610ff327816 */ /* 0x000fe40000000032 */
[----:B------:R-:W-:Y:S02]  /*17d0*/  PRMT R47, RZ, 0x7610, R47 ;  /* 0x00007610ff2f7816 */ /* 0x000fe4000000002f */
[----:B------:R-:W-:Y:S01]  /*17e0*/  LEA R0, R0, UR4, 0x2 ;  /* 0x0000000400007c11 */ /* 0x000fe2000f8e10ff */
[----:B------:R-:W-:Y:S01]  /*17f0*/  FADD R53, R53, R56 ;  /* 0x0000003835357221 */ /* 0x000fe20000000000 */
[----:B------:R-:W-:Y:S01]  /*1800*/  IMAD.WIDE R20, R45, R20, UR10 ;  /* 0x0000000a2d147e25 */ /* 0x000fe2000f8e0214 */
[----:B------:R0:W1:Y:S01]  /*1810*/  MUFU.RSQ R56, R19 ;  /* 0x0000001300387308 */ /* 0x0000620000001400 */
[----:B------:R-:W3:Y:S04]  /*1820*/  @P3 LDG.E.EL.U16 R38, desc[UR6][R4.64+0x2] ;  /* 0x0000020604263981 */ /* 0x000ee8000c2e1500 */
[----:B------:R-:W4:Y:S04]  /*1830*/  @P3 LDG.E.EL.U16 R42, desc[UR6][R6.64+0x2] ;  /* 0x00000206062a3981 */ /* 0x000f28000c2e1500 */
[----:B------:R-:W5:Y:S04]  /*1840*/  @P3 LDG.E.EL.U16 R46, desc[UR6][R4.64+0x42] ;  /* 0x00004206042e3981 */ /* 0x000f68000c2e1500 */
[----:B------:R-:W5:Y:S04]  /*1850*/  @P3 LDG.E.EL.U16 R27, desc[UR6][R6.64+0x42] ;  /* 0x00004206061b3981 */ /* 0x000f68000c2e1500 */
[----:B------:R-:W5:Y:S04]  /*1860*/  @P3 LDG.E.EL.U16 R44, desc[UR6][R4.64+0x82] ;  /* 0x00008206042c3981 */ /* 0x000f68000c2e1500 */
[----:B------:R-:W5:Y:S04]  /*1870*/  @P3 LDG.E.EL.U16 R41, desc[UR6][R6.64+0x82] ;  /* 0x0000820606293981 */ /* 0x000f68000c2e1500 */
[----:B------:R-:W5:Y:S04]  /*1880*/  @P3 LDG.E.EL.U16 R50, desc[UR6][R4.64+0xc2] ;  /* 0x0000c20604323981 */ /* 0x000f68000c2e1500 */
[----:B------:R-:W5:Y:S04]  /*1890*/  @P3 LDG.E.EL.U16 R47, desc[UR6][R6.64+0xc2] ;  /* 0x0000c206062f3981 */ /* 0x000f68000c2e1500 */
[----:B------:R-:W-:Y:S04]  /*18a0*/  LDS R54, [R0+0x480] ;  /* 0x0004800000367984 */ /* 0x000fe80000000800 */
[----:B------:R-:W-:Y:S04]  /*18b0*/  LDS R45, [R0+0x900] ;  /* 0x00090000002d7984 */ /* 0x000fe80000000800 */
[----:B0-----:R-:W0:Y:S04]  /*18c0*/  LDS R19, [R0] ;  /* 0x0000000000137984 */ /* 0x001e280000000800 */
[----:B------:R0:W0:Y:S01]  /*18d0*/  LDS R52, [R0+0xd80] ;  /* 0x000d800000347984 */ /* 0x0000220000000800 */
[----:B------:R-:W-:-:S04]  /*18e0*/  SHF.R.U32.HI R51, RZ, 0x5, R16 ;  /* 0x00000005ff337819 */ /* 0x000fc80000011610 */
[----:B------:R-:W-:-:S05]  /*18f0*/  SGXT.U32 R51, R51, 0x3 ;  /* 0x000000033333781a */ /* 0x000fca0000000000 */
[----:B------:R-:W-:Y:S01]  /*1900*/  IMAD.SHL.U32 R57, R51, 0x4, RZ ;  /* 0x0000000433397824 */ /* 0x000fe200078e00ff */
[----:B------:R-:W-:Y:S01]  /*1910*/  BAR.SYNC.DEFER_BLOCKING 0x0 ;  /* 0x0000000000007b1d */ /* 0x000fe20000010000 */
[----:B------:R-:W-:-:S05]  /*1920*/  PRMT R60, RZ, 0x7610, R60 ;  /* 0x00007610ff3c7816 */ /* 0x000fca000000003c */
[----:B-1----:R1:W-:Y:S02]  /*1930*/  STS [R57+UR4], R56 ;  /* 0x0000003839007988 */ /* 0x0023e40008000804 */
[----:B------:R-:W-:Y:S01]  /*1940*/  BAR.SYNC.DEFER_BLOCKING 0x0 ;  /* 0x0000000000007b1d */ /* 0x000fe20000010000 */
[----:B------:R-:W-:-:S05]  /*1950*/  PRMT R61, RZ, 0x7610, R61 ;  /* 0x00007610ff3d7816 */ /* 0x000fca000000003d */
[----:B------:R-:W5:Y:S04]  /*1960*/  @P3 LDG.E.EL.U16 R60, desc[UR6][R28.64+0x2] ;  /* 0x000002061c3c3981 */ /* 0x000f68000c2e1500 */
[----:B------:R-:W5:Y:S01]  /*1970*/  @P3 LDG.E.EL.U16 R61, desc[UR6][R28.64+0x42] ;  /* 0x000042061c3d3981 */ /* 0x000f62000c2e1500 */
[----:B------:R-:W-:-:S06]  /*1980*/  PRMT R16, RZ, 0x7610, R16 ;  /* 0x00007610ff107816 */ /* 0x000fcc0000000010 */
[----:B------:R0:W5:Y:S01]  /*1990*/  @P0 LDG.E.EL.U16 R16, desc[UR6][R20.64] ;  /* 0x0000000614100981 */ /* 0x000162000c2e1500 */
[----:B------:R-:W-:Y:S02]  /*19a0*/  MOV R22, 0x2 ;  /* 0x0000000200167802 */ /* 0x000fe40000000f00 */
[----:B------:R-:W-:-:S03]  /*19b0*/  PRMT R55, RZ, 0x7610, R55 ;  /* 0x00007610ff377816 */ /* 0x000fc60000000037 */
[----:B------:R-:W-:-:S05]  /*19c0*/  IMAD.WIDE R22, R43, R22, UR12 ;  /* 0x0000000c2b167e25 */ /* 0x000fca000f8e0216 */
[----:B------:R0:W5:Y:S01]  /*19d0*/  @P0 LDG.E.EL.U16 R55, desc[UR6][R22.64] ;  /* 0x0000000616370981 */ /* 0x000162000c2e1500 */
[----:B------:R-:W-:Y:S02]  /*19e0*/  PRMT R58, RZ, 0x7610, R58 ;  /* 0x00007610ff3a7816 */ /* 0x000fe4000000003a */
[----:B------:R-:W-:-:S04]  /*19f0*/  PRMT R59, RZ, 0x7610, R59 ;  /* 0x00007610ff3b7816 */ /* 0x000fc8000000003b */
[----:B------:R-:W5:Y:S04]  /*1a00*/  @P3 LDG.E.EL.U16 R58, desc[UR6][R28.64+0x82] ;  /* 0x000082061c3a3981 */ /* 0x000f68000c2e1500 */
[----:B------:R-:W5:Y:S01]  /*1a10*/  @P3 LDG.E.EL.U16 R59, desc[UR6][R28.64+0xc2] ;  /* 0x0000c2061c3b3981 */ /* 0x000f62000c2e1500 */
[----:B--2---:R-:W-:Y:S01]  /*1a20*/  SEL R18, R18, RZ, P3 ;  /* 0x000000ff12127207 */ /* 0x004fe20001800000 */
[----:B0-----:R-:W-:Y:S01]  /*1a30*/  FMUL R0, R26, R17 ;  /* 0x000000111a007220 */ /* 0x001fe20000400000 */
[----:B------:R-:W-:-:S03]  /*1a40*/  PRMT R43, RZ, 0x7610, R43 ;  /* 0x00007610ff2b7816 */ /* 0x000fc6000000002b */
[----:B------:R-:W-:Y:S01]  /*1a50*/  IMAD.U32 R18, R18, 0x10000, RZ ;  /* 0x0001000012127824 */ /* 0x000fe200078e00ff */
[----:B------:R-:W-:Y:S02]  /*1a60*/  PRMT R20, RZ, 0x7610, R20 ;  /* 0x00007610ff147816 */ /* 0x000fe40000000014 */
[----:B------:R-:W-:Y:S02]  /*1a70*/  PRMT R21, RZ, 0x7610, R21 ;  /* 0x00007610ff157816 */ /* 0x000fe40000000015 */
[----:B-1----:R-:W-:Y:S01]  /*1a80*/  PRMT R57, RZ, 0x7610, R57 ;  /* 0x00007610ff397816 */ /* 0x002fe20000000039 */
[--C-:B------:R-:W-:Y:S01]  /*1a90*/  FADD R17, RZ, R18.reuse ;  /* 0x00000012ff117221 */ /* 0x100fe20000000000 */
[----:B------:R-:W2:Y:S01]  /*1aa0*/  @P0 LDG.E.EL.U16 R43, desc[UR6][R28.64] ;  /* 0x000000061c2b0981 */ /* 0x000ea2000c2e1500 */
[----:B------:R-:W-:Y:S02]  /*1ab0*/  PRMT R18, RZ, 0x7610, R18 ;  /* 0x00007610ff127816 */ /* 0x000fe40000000012 */
[----:B------:R-:W-:Y:S01]  /*1ac0*/  FFMA R0, -R0, R17, RZ ;  /* 0x0000001100007223 */ /* 0x000fe200000001ff */
[----:B------:R-:W2:Y:S01]  /*1ad0*/  @P0 LDG.E.EL.U16 R20, desc[UR6][R28.64+0x40] ;  /* 0x000040061c140981 */ /* 0x000ea2000c2e1500 */
[----:B------:R-:W-:-:S03]  /*1ae0*/  PRMT R17, RZ, 0x7610, R17 ;  /* 0x00007610ff117816 */ /* 0x000fc60000000011 */
[----:B------:R-:W2:Y:S04]  /*1af0*/  @P0 LDG.E.EL.U16 R21, desc[UR6][R28.64+0x80] ;  /* 0x000080061c150981 */ /* 0x000ea8000c2e1500 */
[----:B------:R0:W2:Y:S01]  /*1b00*/  @P0 LDG.E.EL.U16 R57, desc[UR6][R28.64+0xc0] ;  /* 0x0000c0061c390981 */ /* 0x0000a2000c2e1500 */
[----:B------:R-:W-:Y:S01]  /*1b10*/  FMUL R53, R26, R53 ;  /* 0x000000351a357220 */ /* 0x000fe20000400000 */
[----:B------:R-:W-:Y:S02]  /*1b20*/  PRMT R23, RZ, 0x7610, R23 ;  /* 0x00007610ff177816 */ /* 0x000fe40000000017 */
[----:B------:R-:W-:Y:S01]  /*1b30*/  PRMT R22, RZ, 0x7610, R22 ;  /* 0x00007610ff167816 */ /* 0x000fe20000000016 */
[----:B------:R-:W2:Y:S04]  /*1b40*/  @P0 LDG.E.EL.U16 R17, desc[UR6][R4.64+0x40] ;  /* 0x0000400604110981 */ /* 0x000ea8000c2e1500 */
[----:B------:R-:W2:Y:S01]  /*1b50*/  @P0 LDG.E.EL.U16 R18, desc[UR6][R4.64+0x80] ;  /* 0x0000800604120981 */ /* 0x000ea2000c2e1500 */
[----:B0-----:R-:W-:-:S02]  /*1b60*/  PRMT R28, RZ, 0x7610, R28 ;  /* 0x00007610ff1c7816 */ /* 0x001fc4000000001c */
[----:B------:R-:W-:Y:S01]  /*1b70*/  PRMT R26, RZ, 0x7610, R26 ;  /* 0x00007610ff1a7816 */ /* 0x000fe2000000001a */
[----:B------:R-:W2:Y:S04]  /*1b80*/  @P0 LDG.E.EL.U16 R23, desc[UR6][R6.64+0x40] ;  /* 0x0000400606170981 */ /* 0x000ea8000c2e1500 */
[----:B------:R-:W2:Y:S04]  /*1b90*/  @P0 LDG.E.EL.U16 R28, desc[UR6][R6.64+0x80] ;  /* 0x00008006061c0981 */ /* 0x000ea8000c2e1500 */
[----:B------:R0:W2:Y:S04]  /*1ba0*/  @P0 LDG.E.EL.U16 R22, desc[UR6][R4.64+0xc0] ;  /* 0x0000c00604160981 */ /* 0x0000a8000c2e1500 */
[----:B------:R1:W2:Y:S01]  /*1bb0*/  @P0 LDG.E.EL.U16 R26, desc[UR6][R6.64+0xc0] ;  /* 0x0000c006061a0981 */ /* 0x0002a2000c2e1500 */
[----:B------:R-:W-:-:S04]  /*1bc0*/  SEL R29, R8, RZ, !P1 ;  /* 0x000000ff081d7207 */ /* 0x000fc80004800000 */
[----:B0-----:R-:W-:Y:S02]  /*1bd0*/  SHF.L.U32 R5, R29, 0x10, RZ ;  /* 0x000000101d057819 */ /* 0x001fe400000006ff */
[----:B------:R-:W-:-:S03]  /*1be0*/  SEL R4, R9, RZ, !P1 ;  /* 0x000000ff09047207 */ /* 0x000fc60004800000 */
[----:B------:R-:W-:Y:S02]  /*1bf0*/  FADD R5, R12, R5 ;  /* 0x000000050c057221 */ /* 0x000fe40000000000 */
[C---:B------:R-:W-:Y:S01]  /*1c00*/  IMAD.U32 R12, R4.reuse, 0x10000, RZ ;  /* 0x00010000040c7824 */ /* 0x040fe200078e00ff */
[----:B------:R-:W-:Y:S02]  /*1c10*/  PRMT R4, R4, 0x7632, R4 ;  /* 0x0000763204047816 */ /* 0x000fe40000000004 */
[----:B------:R-:W-:Y:S02]  /*1c20*/  SEL R15, R15, RZ, P0 ;  /* 0x000000ff0f0f7207 */ /* 0x000fe40000000000 */
[----:B------:R-:W-:-:S03]  /*1c30*/  SHF.L.U32 R4, R4, 0x10, RZ ;  /* 0x0000001004047819 */ /* 0x000fc600000006ff */
[----:B------:R-:W-:Y:S02]  /*1c40*/  IMAD.U32 R15, R15, 0x10000, RZ ;  /* 0x000100000f0f7824 */ /* 0x000fe400078e00ff */
[----:B------:R-:W-:Y:S02]  /*1c50*/  FADD R25, R25, R4 ;  /* 0x0000000419197221 */ /* 0x000fe40000000000 */
[----:B------:R-:W-:Y:S01]  /*1c60*/  FADD R4, RZ, R15 ;  /* 0x0000000fff047221 */ /* 0x000fe20000000000 */
[----:B-1----:R-:W-:Y:S01]  /*1c70*/  FADD R7, R3, R12 ;  /* 0x0000000c03077221 */ /* 0x002fe20000000000 */
[----:B------:R-:W-:Y:S02]  /*1c80*/  IMAD R3, R36, 0x9, R39 ;  /* 0x0000000924037824 */ /* 0x000fe400078e0227 */
[----:B------:R-:W-:Y:S01]  /*1c90*/  @P2 FMUL R0, R53, R4 ;  /* 0x0000000435002220 */ /* 0x000fe20000400000 */
[----:B------:R-:W-:Y:S01]  /*1ca0*/  IMAD R36, R39, 0x84, R36 ;  /* 0x0000008427247824 */ /* 0x000fe200078e0224 */
[----:B------:R-:W-:-:S02]  /*1cb0*/  PRMT R4, R10, 0x7632, R4 ;  /* 0x000076320a047816 */ /* 0x000fc40000000004 */
[----:B------:R-:W-:Y:S02]  /*1cc0*/  PRMT R29, R29, 0x7632, R29 ;  /* 0x000076321d1d7816 */ /* 0x000fe4000000001d */
[----:B------:R-:W-:Y:S02]  /*1cd0*/  LEA R39, R39, UR4, 0x2 ;  /* 0x0000000427277c11 */ /* 0x000fe4000f8e10ff */
[----:B------:R-:W-:Y:S01]  /*1ce0*/  SHF.L.U32 R12, R4, 0x10, RZ ;  /* 0x00000010040c7819 */ /* 0x000fe200000006ff */
[----:B------:R-:W-:Y:S02]  /*1cf0*/  IMAD.U32 R29, R29, 0x10000, RZ ;  /* 0x000100001d1d7824 */ /* 0x000fe400078e00ff */
[----:B------:R-:W0:Y:S02]  /*1d00*/  LDS R4, [R39] ;  /* 0x0000000027047984 */ /* 0x000e240000000800 */
[----:B------:R-:W-:Y:S01]  /*1d10*/  FADD R9, R14, R29 ;  /* 0x0000001d0e097221 */ /* 0x000fe20000000000 */
[----:B------:R-:W-:-:S03]  /*1d20*/  FADD R15, RZ, R12 ;  /* 0x0000000cff0f7221 */ /* 0x000fc60000000000 */
[----:B------:R-:W-:Y:S01]  /*1d30*/  FMUL R6, R56, R9 ;  /* 0x0000000938067220 */ /* 0x000fe20000400000 */
[C---:B------:R-:W-:Y:S01]  /*1d40*/  PRMT R9, R11.reuse, 0x7632, R9 ;  /* 0x000076320b097816 */ /* 0x040fe20000000009 */
[----:B------:R-:W-:Y:S02]  /*1d50*/  IMAD.U32 R10, R10, 0x10000, RZ ;  /* 0x000100000a0a7824 */ /* 0x000fe400078e00ff */
[----:B------:R-:W-:Y:S02]  /*1d60*/  IMAD.U32 R11, R11, 0x10000, RZ ;  /* 0x000100000b0b7824 */ /* 0x000fe400078e00ff */
[----:B------:R-:W-:Y:S01]  /*1d70*/  FMUL R15, R6, R15 ;  /* 0x0000000f060f7220 */ /* 0x000fe20000400000 */
[----:B------:R-:W-:Y:S02]  /*1d80*/  IMAD.U32 R9, R9, 0x10000, RZ ;  /* 0x0001000009097824 */ /* 0x000fe400078e00ff */
[C---:B------:R-:W-:Y:S01]  /*1d90*/  FMUL R5, R56.reuse, R5 ;  /* 0x0000000538057220 */ /* 0x040fe20000400000 */
[C---:B------:R-:W-:Y:S01]  /*1da0*/  FMUL R7, R56.reuse, R7 ;  /* 0x0000000738077220 */ /* 0x040fe20000400000 */
[----:B------:R-:W-:Y:S01]  /*1db0*/  FMUL R56, R56, R25 ;  /* 0x0000001938387220 */ /* 0x000fe20000400000 */
[----:B------:R-:W-:Y:S01]  /*1dc0*/  FADD R10, RZ, R10 ;  /* 0x0000000aff0a7221 */ /* 0x000fe20000000000 */
[----:B------:R-:W-:Y:S01]  /*1dd0*/  FADD R12, RZ, R11 ;  /* 0x0000000bff0c7221 */ /* 0x000fe20000000000 */
[----:B------:R-:W-:Y:S01]  /*1de0*/  FADD R9, RZ, R9 ;  /* 0x00000009ff097221 */ /* 0x000fe20000000000 */
[----:B------:R-:W-:-:S02]  /*1df0*/  IMAD R8, R30, 0x24, R51 ;  /* 0x000000241e087824 */ /* 0x000fc400078e0233 */
[----:B------:R-:W-:Y:S01]  /*1e00*/  FMUL R10, R5, R10 ;  /* 0x0000000a050a7220 */ /* 0x000fe20000400000 */
[----:B------:R-:W-:Y:S01]  /*1e10*/  FMUL R7, R7, R12 ;  /* 0x0000000c07077220 */ /* 0x000fe20000400000 */
[----:B------:R-:W-:Y:S01]  /*1e20*/  FMUL R56, R56, R9 ;  /* 0x0000000938387220 */ /* 0x000fe20000400000 */
[----:B------:R-:W-:Y:S01]  /*1e30*/  FMUL R40, R40, R15 ;  /* 0x0000000f28287220 */ /* 0x000fe20000400000 */
[----:B------:R-:W-:Y:S01]  /*1e40*/  FMUL R37, R37, R10 ;  /* 0x0000000a25257220 */ /* 0x000fe20000400000 */
[----:B------:R-:W-:Y:S01]  /*1e50*/  FMUL R48, R48, R7 ;  /* 0x0000000730307220 */ /* 0x000fe20000400000 */
[----:B------:R-:W-:Y:S01]  /*1e60*/  FMUL R49, R49, R56 ;  /* 0x0000003831317220 */ /* 0x000fe20000400000 */
[----:B------:R-:W-:Y:S01]  /*1e70*/  FFMA R19, R32, R0, R19 ;  /* 0x0000000020137223 */ /* 0x000fe20000000013 */
[----:B------:R-:W-:Y:S01]  /*1e80*/  FFMA R54, R33, R2, R54 ;  /* 0x0000000221367223 */ /* 0x000fe20000000036 */
[----:B------:R-:W-:Y:S01]  /*1e90*/  FFMA R13, R34, R13, R45 ;  /* 0x0000000d220d7223 */ /* 0x000fe2000000002d */
[----:B------:R-:W-:-:S05]  /*1ea0*/  FFMA R24, R35, R24, R52 ;  /* 0x0000001823187223 */ /* 0x000fca0000000034 */
[----:B------:R-:W-:-:S04]  /*1eb0*/  F2FP.BF16.F32.PACK_AB R13, R24, R13 ;  /* 0x0000000d180d723e */ /* 0x000fc800000010ff */
[----:B------:R-:W-:Y:S02]  /*1ec0*/  PRMT R24, R13, 0x7610, R24 ;  /* 0x000076100d187816 */ /* 0x000fe40000000018 */
[----:B---3--:R-:W-:Y:S02]  /*1ed0*/  SEL R38, R38, RZ, P3 ;  /* 0x000000ff26267207 */ /* 0x008fe40001800000 */
[----:B----4-:R-:W-:Y:S02]  /*1ee0*/  SEL R0, R42, RZ, P3 ;  /* 0x000000ff2a007207 */ /* 0x010fe40001800000 */
[----:B------:R-:W-:Y:S02]  /*1ef0*/  SHF.L.U32 R9, R38, 0x10, RZ ;  /* 0x0000001026097819 */ /* 0x000fe400000006ff */
[----:B-----5:R-:W-:Y:S01]  /*1f00*/  SEL R46, R46, RZ, P3 ;  /* 0x000000ff2e2e7207 */ /* 0x020fe20001800000 */
[----:B------:R-:W-:Y:S01]  /*1f10*/  IMAD.U32 R0, R0, 0x10000, RZ ;  /* 0x0001000000007824 */ /* 0x000fe200078e00ff */
[----:B------:R-:W-:-:S03]  /*1f20*/  SEL R2, R27, RZ, P3 ;  /* 0x000000ff1b027207 */ /* 0x000fc60001800000 */
[----:B------:R-:W-:Y:S01]  /*1f30*/  FADD R9, R9, R0 ;  /* 0x0000000009097221 */ /* 0x000fe20000000000 */
[----:B------:R-:W-:Y:S01]  /*1f40*/  IMAD.U32 R5, R46, 0x10000, RZ ;  /* 0x000100002e057824 */ /* 0x000fe200078e00ff */
[----:B------:R-:W-:Y:S02]  /*1f50*/  SHF.L.U32 R2, R2, 0x10, RZ ;  /* 0x0000001002027819 */ /* 0x000fe400000006ff */
[----:B0-----:R-:W-:-:S03]  /*1f60*/  FMUL R0, R9, R4 ;  /* 0x0000000409007220 */ /* 0x001fc60000400000 */
[----:B------:R-:W-:-:S04]  /*1f70*/  FADD R5, R5, R2 ;  /* 0x0000000205057221 */ /* 0x000fc80000000000 */
[----:B------:R-:W-:Y:S01]  /*1f80*/  FMUL R2, R5, R4 ;  /* 0x0000000405027220 */ /* 0x000fe20000400000 */
[----:B------:R-:W-:Y:S02]  /*1f90*/  F2FP.BF16.F32.PACK_AB R19, R54, R19 ;  /* 0x000000133613723e */ /* 0x000fe400000010ff */
[----:B------:R-:W-:Y:S01]  /*1fa0*/  LEA R36, R36, UR4, 0x1 ;  /* 0x0000000424247c11 */ /* 0x000fe2000f8e08ff */
[----:B------:R-:W-:Y:S01]  /*1fb0*/  BAR.SYNC.DEFER_BLOCKING 0x0 ;  /* 0x0000000000007b1d */ /* 0x000fe20000010000 */
[----:B------:R-:W-:Y:S01]  /*1fc0*/  SEL R44, R44, RZ, P3 ;  /* 0x000000ff2c2c7207 */ /* 0x000fe20001800000 */
[----:B------:R-:W-:Y:S01]  /*1fd0*/  IMAD R30, R51, 0x21, R30 ;  /* 0x00000021331e7824 */ /* 0x000fe200078e021e */
[----:B------:R-:W-:Y:S02]  /*1fe0*/  SEL R7, R41, RZ, P3 ;  /* 0x000000ff29077207 */ /* 0x000fe40001800000 */
[----:B------:R-:W-:-:S05]  /*1ff0*/  SEL R6, R60, RZ, P3 ;  /* 0x000000ff3c067207 */ /* 0x000fca0001800000 */
[----:B------:R-:W-:-:S04]  /*2000*/  IMAD.U32 R6, R6, 0x10000, RZ ;  /* 0x0001000006067824 */ /* 0x000fc800078e00ff */
[----:B------:R-:W-:Y:S01]  /*2010*/  FADD R11, RZ, R6 ;  /* 0x00000006ff0b7221 */ /* 0x000fe20000000000 */
[----:B------:R-:W-:-:S05]  /*2020*/  LEA R6, R8, UR4, 0x2 ;  /* 0x0000000408067c11 */ /* 0x000fca000f8e10ff */
[----:B------:R-:W-:Y:S04]  /*2030*/  STS [R6], R37 ;  /* 0x0000002506007388 */ /* 0x000fe80000000800 */
[----:B------:R-:W-:Y:S04]  /*2040*/  STS [R6+0x24], R40 ;  /* 0x0000242806007388 */ /* 0x000fe80000000800 */
[----:B------:R-:W-:Y:S04]  /*2050*/  STS [R6+0x48], R48 ;  /* 0x0000483006007388 */ /* 0x000fe80000000800 */
[----:B------:R-:W-:Y:S01]  /*2060*/  STS [R6+0x6c], R49 ;  /* 0x00006c3106007388 */ /* 0x000fe20000000800 */
[----:B------:R-:W-:-:S04]  /*2070*/  SEL R61, R61, RZ, P3 ;  /* 0x000000ff3d3d7207 */ /* 0x000fc80001800000 */
[----:B------:R-:W-:-:S05]  /*2080*/  SHF.L.U32 R9, R61, 0x10, RZ ;  /* 0x000000103d097819 */ /* 0x000fca00000006ff */
[----:B------:R-:W-:-:S04]  /*2090*/  FADD R25, RZ, R9 ;  /* 0x00000009ff197221 */ /* 0x000fc80000000000 */
[----:B------:R-:W-:Y:S01]  /*20a0*/  FFMA R8, -R2, R25, RZ ;  /* 0x0000001902087223 */ /* 0x000fe200000001ff */
[----:B------:R-:W-:Y:S01]  /*20b0*/  LEA R2, R3, UR4, 0x2 ;  /* 0x0000000403027c11 */ /* 0x000fe2000f8e10ff */
[----:B------:R-:W-:Y:S01]  /*20c0*/  BAR.SYNC.DEFER_BLOCKING 0x0 ;  /* 0x0000000000007b1d */ /* 0x000fe20000010000 */
[----:B------:R-:W-:Y:S01]  /*20d0*/  FFMA R9, -R0, R11, RZ ;  /* 0x0000000b00097223 */ /* 0x000fe200000001ff */
[----:B------:R-:W-:Y:S02]  /*20e0*/  PRMT R25, R13, 0x7632, R25 ;  /* 0x000076320d197816 */ /* 0x000fe40000000019 */
[----:B------:R-:W-:Y:S02]  /*20f0*/  SEL R16, R16, RZ, P0 ;  /* 0x000000ff10107207 */ /* 0x000fe40000000000 */
[----:B------:R-:W-:Y:S04]  /*2100*/  LDS R13, [R2] ;  /* 0x00000000020d7984 */ /* 0x000fe80000000800 */
[----:B------:R-:W-:Y:S04]  /*2110*/  LDS R14, [R2+0x480] ;  /* 0x00048000020e7984 */ /* 0x000fe80000000800 */
[----:B------:R-:W-:Y:S04]  /*2120*/  LDS R11, [R2+0x900] ;  /* 0x00090000020b7984 */ /* 0x000fe80000000800 */
[----:B------:R0:W-:Y:S01]  /*2130*/  LDS R12, [R2+0xd80] ;  /* 0x000d8000020c7984 */ /* 0x0001e20000000800 */
[----:B------:R-:W-:Y:S01]  /*2140*/  BAR.SYNC.DEFER_BLOCKING 0x0 ;  /* 0x0000000000007b1d */ /* 0x000fe20000010000 */
[----:B------:R-:W-:Y:S01]  /*2150*/  IMAD.U32 R27, R16, 0x10000, RZ ;  /* 0x00010000101b7824 */ /* 0x000fe200078e00ff */
[----:B------:R-:W-:-:S02]  /*2160*/  PRMT R16, R19, 0x7632, R16 ;  /* 0x0000763213107816 */ /* 0x000fc40000000010 */
[----:B------:R-:W-:Y:S01]  /*2170*/  SEL R10, R55, RZ, P0 ;  /* 0x000000ff370a7207 */ /* 0x000fe20000000000 */
[----:B------:R-:W-:-:S04]  /*2180*/  IMAD.U32 R44, R44, 0x10000, RZ ;  /* 0x000100002c2c7824 */ /* 0x000fc800078e00ff */
[----:B------:R-:W-:Y:S01]  /*2190*/  IMAD.U32 R10, R10, 0x10000, RZ ;  /* 0x000100000a0a7824 */ /* 0x000fe200078e00ff */
[----:B------:R-:W-:Y:S04]  /*21a0*/  STS.U16 [R36], R19 ;  /* 0x0000001324007388 */ /* 0x000fe80000000400 */
[----:B------:R1:W-:Y:S04]  /*21b0*/  STS.U16 [R36+0x40], R16 ;  /* 0x0000401024007388 */ /* 0x0003e80000000400 */
[----:B------:R3:W-:Y:S04]  /*21c0*/  STS.U16 [R36+0x80], R24 ;  /* 0x0000801824007388 */ /* 0x0007e80000000400 */
[----:B------:R-:W-:Y:S01]  /*21d0*/  STS.U16 [R36+0xc0], R25 ;  /* 0x0000c01924007388 */ /* 0x000fe20000000400 */
[----:B------:R-:W-:-:S02]  /*21e0*/  IMAD.U32 R7, R7, 0x10000, RZ ;  /* 0x0001000007077824 */ /* 0x000fc400078e00ff */
[----:B------:R-:W-:Y:S01]  /*21f0*/  FADD R5, R27, R10 ;  /* 0x0000000a1b057221 */ /* 0x000fe20000000000 */
[----:B------:R-:W-:Y:S02]  /*2200*/  SHF.L.U32 R10, R30, 0x2, RZ ;  /* 0x000000021e0a7819 */ /* 0x000fe400000006ff */
[----:B------:R-:W-:Y:S02]  /*2210*/  SEL R50, R50, RZ, P3 ;  /* 0x000000ff32327207 */ /* 0x000fe40001800000 */
[----:B------:R-:W-:Y:S01]  /*2220*/  SEL R47, R47, RZ, P3 ;  /* 0x000000ff2f2f7207 */ /* 0x000fe20001800000 */
[----:B------:R-:W-:Y:S01]  /*2230*/  FADD R7, R44, R7 ;  /* 0x000000072c077221 */ /* 0x000fe20000000000 */
[----:B------:R-:W-:Y:S02]  /*2240*/  LEA R10, R10, UR4, 0x1 ;  /* 0x000000040a0a7c11 */ /* 0x000fe4000f8e08ff */
[----:B------:R-:W-:Y:S01]  /*2250*/  SHF.L.U32 R50, R50, 0x10, RZ ;  /* 0x0000001032327819 */ /* 0x000fe200000006ff */
[----:B------:R-:W-:Y:S01]  /*2260*/  IMAD.U32 R15, R47, 0x10000, RZ ;  /* 0x000100002f0f7824 */ /* 0x000fe200078e00ff */
[----:B------:R-:W-:-:S02]  /*2270*/  SEL R3, R58, RZ, P3 ;  /* 0x000000ff3a037207 */ /* 0x000fc40001800000 */
[----:B------:R-:W-:Y:S01]  /*2280*/  SEL R59, R59, RZ, P3 ;  /* 0x000000ff3b3b7207 */ /* 0x000fe20001800000 */
[-C--:B------:R-:W-:Y:S01]  /*2290*/  FMUL R0, R7, R4.reuse ;  /* 0x0000000407007220 */ /* 0x080fe20000400000 */
[----:B------:R-:W-:Y:S01]  /*22a0*/  BAR.SYNC.DEFER_BLOCKING 0x0 ;  /* 0x0000000000007b1d */ /* 0x000fe20000010000 */
[----:B------:R-:W-:Y:S01]  /*22b0*/  FADD R15, R50, R15 ;  /* 0x0000000f320f7221 */ /* 0x000fe20000000000 */
[----:B------:R-:W-:Y:S02]  /*22c0*/  IMAD.U32 R3, R3, 0x10000, RZ ;  /* 0x0001000003037824 */ /* 0x000fe400078e00ff */
[----:B------:R-:W-:Y:S02]  /*22d0*/  IMAD.U32 R59, R59, 0x10000, RZ ;  /* 0x000100003b3b7824 */ /* 0x000fe400078e00ff */
[----:B0-----:R-:W-:Y:S01]  /*22e0*/  FMUL R2, R15, R4 ;  /* 0x000000040f027220 */ /* 0x001fe20000400000 */
[----:B------:R-:W-:Y:S01]  /*22f0*/  FADD R3, RZ, R3 ;  /* 0x00000003ff037221 */ /* 0x000fe20000000000 */
[----:B------:R-:W-:-:S03]  /*2300*/  FADD R59, RZ, R59 ;  /* 0x0000003bff3b7221 */ /* 0x000fc60000000000 */
[----:B------:R-:W-:Y:S01]  /*2310*/  FFMA R0, -R0, R3, RZ ;  /* 0x0000000300007223 */ /* 0x000fe200000001ff */
[----:B------:R-:W-:Y:S02]  /*2320*/  FFMA R59, -R2, R59, RZ ;  /* 0x0000003b023b7223 */ /* 0x000fe400000001ff */
[----:B------:R-:W0:Y:S01]  /*2330*/  LDC.64 R2, c[0x0][0x210] ;  /* 0x00008400ff027b82 */ /* 0x000e220000000a00 */
[----:B------:R-:W4:Y:S01]  /*2340*/  LDS.64 R6, [R10] ;  /* 0x000000000a067984 */ /* 0x000f220000000a00 */
[----:B--2---:R-:W-:Y:S02]  /*2350*/  SEL R17, R17, RZ, P0 ;  /* 0x000000ff11117207 */ /* 0x004fe40000000000 */
[----:B------:R-:W-:Y:S02]  /*2360*/  SEL R18, R18, RZ, P0 ;  /* 0x000000ff12127207 */ /* 0x000fe40000000000 */
[----:B-1----:R-:W-:Y:S02]  /*2370*/  SEL R16, R28, RZ, P0 ;  /* 0x000000ff1c107207 */ /* 0x002fe40000000000 */
[----:B---3--:R-:W-:Y:S01]  /*2380*/  SHF.L.U32 R24, R17, 0x10, RZ ;  /* 0x0000001011187819 */ /* 0x008fe200000006ff */
[----:B------:R-:W-:Y:S01]  /*2390*/  IMAD.U32 R17, R18, 0x10000, RZ ;  /* 0x0001000012117824 */ /* 0x000fe200078e00ff */
[----:B------:R-:W-:Y:S01]  /*23a0*/  SEL R15, R23, RZ, P0 ;  /* 0x000000ff170f7207 */ /* 0x000fe20000000000 */
[----:B------:R-:W-:Y:S01]  /*23b0*/  IMAD.U32 R16, R16, 0x10000, RZ ;  /* 0x0001000010107824 */ /* 0x000fe200078e00ff */
[----:B------:R-:W-:-:S02]  /*23c0*/  SEL R22, R22, RZ, P0 ;  /* 0x000000ff16167207 */ /* 0x000fc40000000000 */
[----:B------:R-:W-:Y:S01]  /*23d0*/  SEL R26, R26, RZ, P0 ;  /* 0x000000ff1a1a7207 */ /* 0x000fe20000000000 */
[----:B------:R-:W-:Y:S01]  /*23e0*/  FADD R17, R17, R16 ;  /* 0x0000001011117221 */ /* 0x000fe20000000000 */
[----:B------:R-:W-:Y:S01]  /*23f0*/  SEL R18, R20, RZ, P0 ;  /* 0x000000ff14127207 */ /* 0x000fe20000000000 */
[----:B------:R-:W-:Y:S01]  /*2400*/  IMAD.U32 R15, R15, 0x10000, RZ ;  /* 0x000100000f0f7824 */ /* 0x000fe200078e00ff */
[----:B------:R-:W-:Y:S01]  /*2410*/  SHF.L.U32 R19, R22, 0x10, RZ ;  /* 0x0000001016137819 */ /* 0x000fe200000006ff */
[----:B------:R-:W-:Y:S01]  /*2420*/  IMAD.U32 R26, R26, 0x10000, RZ ;  /* 0x000100001a1a7824 */ /* 0x000fe200078e00ff */
[----:B------:R-:W-:Y:S01]  /*2430*/  SEL R16, R43, RZ, P0 ;  /* 0x000000ff2b107207 */ /* 0x000fe20000000000 */
[----:B0-----:R-:W-:Y:S01]  /*2440*/  IMAD.WIDE R2, R31, 0x2, R2 ;  /* 0x000000021f027825 */ /* 0x001fe200078e0202 */
[----:B------:R-:W-:Y:S02]  /*2450*/  SEL R20, R21, RZ, P0 ;  /* 0x000000ff15147207 */ /* 0x000fe40000000000 */
[----:B------:R-:W-:Y:S01]  /*2460*/  SEL R57, R57, RZ, P0 ;  /* 0x000000ff39397207 */ /* 0x000fe20000000000 */
[----:B------:R-:W-:Y:S01]  /*2470*/  FADD R15, R24, R15 ;  /* 0x0000000f180f7221 */ /* 0x000fe20000000000 */
[----:B------:R-:W-:Y:S01]  /*2480*/  SHF.L.U32 R16, R16, 0x10, RZ ;  /* 0x0000001010107819 */ /* 0x000fe200000006ff */
[----:B------:R-:W-:Y:S01]  /*2490*/  FADD R19, R19, R26 ;  /* 0x0000001a13137221 */ /* 0x000fe20000000000 */
[----:B------:R-:W-:Y:S01]  /*24a0*/  SHF.L.U32 R57, R57, 0x10, RZ ;  /* 0x0000001039397819 */ /* 0x000fe200000006ff */
[----:B------:R-:W-:-:S02]  /*24b0*/  IMAD.U32 R18, R18, 0x10000, RZ ;  /* 0x0001000012127824 */ /* 0x000fc400078e00ff */
[----:B------:R-:W-:Y:S02]  /*24c0*/  IMAD.U32 R20, R20, 0x10000, RZ ;  /* 0x0001000014147824 */ /* 0x000fe400078e00ff */
[C---:B------:R-:W-:Y:S01]  /*24d0*/  FMUL R5, R4.reuse, R5 ;  /* 0x0000000504057220 */ /* 0x040fe20000400000 */
[C---:B------:R-:W-:Y:S01]  /*24e0*/  FMUL R15, R4.reuse, R15 ;  /* 0x0000000f040f7220 */ /* 0x040fe20000400000 */
[C---:B------:R-:W-:Y:S01]  /*24f0*/  FMUL R17, R4.reuse, R17 ;  /* 0x0000001104117220 */ /* 0x040fe20000400000 */
[----:B------:R-:W-:Y:S01]  /*2500*/  FMUL R4, R4, R19 ;  /* 0x0000001304047220 */ /* 0x000fe20000400000 */
[----:B------:R-:W-:Y:S01]  /*2510*/  FADD R16, RZ, R16 ;  /* 0x00000010ff107221 */ /* 0x000fe20000000000 */
[----:B------:R-:W-:Y:S01]  /*2520*/  FADD R18, RZ, R18 ;  /* 0x00000012ff127221 */ /* 0x000fe20000000000 */
[----:B------:R-:W-:Y:S01]  /*2530*/  FADD R20, RZ, R20 ;  /* 0x00000014ff147221 */ /* 0x000fe20000000000 */
[----:B----4-:R0:W-:Y:S01]  /*2540*/  @!P1 STG.E.64 desc[UR6][R2.64], R6 ;  /* 0x0000000602009986 */ /* 0x0101e2000c101b06 */
[----:B------:R-:W-:Y:S01]  /*2550*/  FADD R57, RZ, R57 ;  /* 0x00000039ff397221 */ /* 0x000fe20000000000 */
[----:B------:R-:W-:Y:S01]  /*2560*/  @P2 FMUL R9, R5, R16 ;  /* 0x0000001005092220 */ /* 0x000fe20000400000 */
[----:B------:R-:W-:Y:S01]  /*2570*/  @P2 FMUL R8, R15, R18 ;  /* 0x000000120f082220 */ /* 0x000fe20000400000 */
[----:B------:R-:W-:Y:S01]  /*2580*/  @P2 FMUL R0, R17, R20 ;  /* 0x0000001411002220 */ /* 0x000fe20000400000 */
[----:B------:R-:W-:Y:S01]  /*2590*/  @P2 FMUL R59, R4, R57 ;  /* 0x00000039043b2220 */ /* 0x000fe20000400000 */
[----:B------:R-:W-:Y:S01]  /*25a0*/  FFMA R9, R32, R9, R13 ;  /* 0x0000000920097223 */ /* 0x000fe2000000000d */
[----:B------:R-:W-:Y:S01]  /*25b0*/  FFMA R8, R33, R8, R14 ;  /* 0x0000000821087223 */ /* 0x000fe2000000000e */
[----:B------:R-:W-:Y:S01]  /*25c0*/  FFMA R4, R34, R0, R11 ;  /* 0x0000000022047223 */ /* 0x000fe2000000000b */
[----:B------:R-:W-:-:S03]  /*25d0*/  FFMA R59, R35, R59, R12 ;  /* 0x0000003b233b7223 */ /* 0x000fc6000000000c */
[----:B------:R-:W-:Y:S01]  /*25e0*/  F2FP.BF16.F32.PACK_AB R0, R8, R9 ;  /* 0x000000090800723e */ /* 0x000fe200000010ff */
[----:B------:R-:W-:Y:S01]  /*25f0*/  BAR.SYNC.DEFER_BLOCKING 0x0 ;  /* 0x0000000000007b1d */ /* 0x000fe20000010000 */
[----:B------:R-:W-:Y:S02]  /*2600*/  F2FP.BF16.F32.PACK_AB R4, R59, R4 ;  /* 0x000000043b04723e */ /* 0x000fe400000010ff */
[----:B------:R-:W-:Y:S02]  /*2610*/  PRMT R18, R0, 0x7632, R18 ;  /* 0x0000763200127816 */ /* 0x000fe40000000012 */
[----:B0-----:R-:W-:Y:S01]  /*2620*/  PRMT R3, R4, 0x7632, R3 ;  /* 0x0000763204037816 */ /* 0x001fe20000000003 */
[----:B------:R0:W-:Y:S04]  /*2630*/  STS.U16 [R36], R0 ;  /* 0x0000000024007388 */ /* 0x0001e80000000400 */
[----:B------:R0:W-:Y:S04]  /*2640*/  STS.U16 [R36+0x40], R18 ;  /* 0x0000401224007388 */ /* 0x0001e80000000400 */
[----:B------:R0:W-:Y:S04]  /*2650*/  STS.U16 [R36+0x80], R4 ;  /* 0x0000800424007388 */ /* 0x0001e80000000400 */
[----:B------:R0:W-:Y:S01]  /*2660*/  STS.U16 [R36+0xc0], R3 ;  /* 0x0000c00324007388 */ /* 0x0001e20000000400 */
[----:B------:R-:W-:Y:S06]  /*2670*/  BAR.SYNC.DEFER_BLOCKING 0x0 ;  /* 0x0000000000007b1d */ /* 0x000fec0000010000 */
[----:B0-----:R-:W-:Y:S05]  /*2680*/  @P1 EXIT ;  /* 0x000000000000194d */ /* 0x001fea0003800000 */
[----:B------:R-:W0:Y:S01]  /*2690*/  LDS.64 R10, [R10] ;  /* 0x000000000a0a7984 */ /* 0x000e220000000a00 */
[----:B------:R-:W1:Y:S02]  /*26a0*/  LDC.64 R2, c[0x0][0x218] ;  /* 0x00008600ff027b82 */ /* 0x000e640000000a00 */
[----:B-1----:R-:W-:-:S05]  /*26b0*/  IMAD.WIDE R2, R31, 0x2, R2 ;  /* 0x000000021f027825 */ /* 0x002fca00078e0202 */
[----:B0-----:R-:W-:Y:S01]  /*26c0*/  STG.E.64 desc[UR6][R2.64], R10 ;  /* 0x0000000a02007986 */ /* 0x001fe2000c101b06 */
[----:B------:R-:W-:Y:S05]  /*26d0*/  EXIT ;  /* 0x000000000000794d */ /* 0x000fea0003800000 */
.L_x_0:
[----:B------:R-:W-:-:S00]  /*26e0*/  BRA `(.L_x_0) ;  /* 0xfffffffc00fc7947 */ /* 0x000fc0000383ffff */
[----:B------:R-:W-:-:S00]  /*26f0*/  NOP ;  /* 0x0000000000007918 */ /* 0x000fc00000000000 */
        /* <DEDUP_REMOVED lines=8> */
.L_x_1:


//--------------------- .nv.global.init           --------------------------
	.section	.nv.global.init,"aw",@progbits
.nv.global.init:
	.type		_$_str,@object
	.size		_$_str,(.L_0 - _$_str)
_$_str:
        /*0000*/ 	.byte	0x5f, 0x5f, 0x43, 0x55, 0x44, 0x41, 0x5f, 0x46, 0x54, 0x5a, 0x00
.L_0:


//--------------------- .nv.shared.triton_        --------------------------
	.section	.nv.shared.triton_,"aw",@nobits
	.sectionflags	@""
	.align	16
	.zero		1024


//--------------------- .nv.constant0.triton_     --------------------------
	.section	.nv.constant0.triton_,"a",@progbits
	.sectionflags	@""
	.align	4
.nv.constant0.triton_:
	.zero		616
